//
// Generated by NVIDIA NVVM Compiler
//
// Compiler Build ID: CL-36424714
// Cuda compilation tools, release 13.0, V13.0.88
// Based on NVVM 20.0.0
//

.version 9.0
.target sm_100
.address_size 64

	// .globl	_Z21recommendation_kernelPdS_S_iii
// _ZZ21recommendation_kernelPdS_S_iiiE10sim_shared has been demoted
// _ZZ17similarity_kernelPdS_S_iiiE16user_rate_shared has been demoted

.visible .entry _Z21recommendation_kernelPdS_S_iii(
	.param .u64 .ptr .align 1 _Z21recommendation_kernelPdS_S_iii_param_0,
	.param .u64 .ptr .align 1 _Z21recommendation_kernelPdS_S_iii_param_1,
	.param .u64 .ptr .align 1 _Z21recommendation_kernelPdS_S_iii_param_2,
	.param .u32 _Z21recommendation_kernelPdS_S_iii_param_3,
	.param .u32 _Z21recommendation_kernelPdS_S_iii_param_4,
	.param .u32 _Z21recommendation_kernelPdS_S_iii_param_5
)
{
	.reg .pred 	%p<135>;
	.reg .b32 	%r<155>;
	.reg .b64 	%rd<18>;
	.reg .b64 	%fd<652>;
	// demoted variable
	.shared .align 8 .b8 _ZZ21recommendation_kernelPdS_S_iiiE10sim_shared[1024];
	ld.param.u64 	%rd7, [_Z21recommendation_kernelPdS_S_iii_param_0];
	ld.param.u64 	%rd9, [_Z21recommendation_kernelPdS_S_iii_param_1];
	ld.param.u64 	%rd8, [_Z21recommendation_kernelPdS_S_iii_param_2];
	ld.param.u32 	%r13, [_Z21recommendation_kernelPdS_S_iii_param_3];
	ld.param.u32 	%r14, [_Z21recommendation_kernelPdS_S_iii_param_4];
	ld.param.u32 	%r15, [_Z21recommendation_kernelPdS_S_iii_param_5];
	cvta.to.global.u64 	%rd1, %rd9;
	mov.u32 	%r151, %tid.x;
	mov.u32 	%r16, %ctaid.x;
	mov.u32 	%r17, %ntid.x;
	mad.lo.s32 	%r2, %r16, %r17, %r151;
	setp.lt.s32 	%p1, %r14, 1;
	mov.f64 	%fd261, 0d0000000000000000;
	mov.f64 	%fd524, %fd261;
	@%p1 bra 	$L__BB0_263;
	add.s32 	%r19, %r14, 127;
	shr.u32 	%r20, %r19, 7;
	shl.b32 	%r21, %r151, 3;
	mov.u32 	%r22, _ZZ21recommendation_kernelPdS_S_iiiE10sim_shared;
	add.s32 	%r3, %r22, %r21;
	mad.lo.s32 	%r23, %r13, 2000, %r2;
	mul.wide.s32 	%rd10, %r23, 8;
	add.s64 	%rd2, %rd1, %rd10;
	neg.s32 	%r153, %r20;
	mul.wide.u32 	%rd11, %r151, 8;
	cvta.to.global.u64 	%rd12, %rd7;
	add.s64 	%rd17, %rd12, %rd11;
	mov.f64 	%fd262, 0d0000000000000000;
	mov.b32 	%r152, 63;
	mov.u32 	%r154, %r2;
	mov.f64 	%fd524, %fd262;
$L__BB0_2:
	setp.ge.u32 	%p2, %r151, %r14;
	mov.f64 	%fd522, 0d0000000000000000;
	@%p2 bra 	$L__BB0_4;
	ld.global.f64 	%fd522, [%rd17];
$L__BB0_4:
	setp.ge.s32 	%p3, %r2, %r15;
	st.shared.f64 	[%r3], %fd522;
	bar.sync 	0;
	@%p3 bra 	$L__BB0_262;
	ld.global.f64 	%fd264, [%rd2];
	setp.neu.f64 	%p4, %fd264, 0d0000000000000000;
	@%p4 bra 	$L__BB0_262;
	add.s32 	%r24, %r152, -63;
	setp.ge.s32 	%p5, %r24, %r14;
	mul.wide.s32 	%rd13, %r154, 8;
	add.s64 	%rd5, %rd1, %rd13;
	@%p5 bra 	$L__BB0_8;
	ld.shared.f64 	%fd265, [_ZZ21recommendation_kernelPdS_S_iiiE10sim_shared];
	ld.global.f64 	%fd266, [%rd5];
	fma.rn.f64 	%fd524, %fd265, %fd266, %fd524;
$L__BB0_8:
	add.s32 	%r25, %r152, -62;
	setp.ge.s32 	%p6, %r25, %r14;
	@%p6 bra 	$L__BB0_10;
	ld.shared.f64 	%fd267, [_ZZ21recommendation_kernelPdS_S_iiiE10sim_shared+8];
	ld.global.f64 	%fd268, [%rd5+16000];
	fma.rn.f64 	%fd524, %fd267, %fd268, %fd524;
$L__BB0_10:
	add.s32 	%r26, %r152, -61;
	setp.ge.s32 	%p7, %r26, %r14;
	@%p7 bra 	$L__BB0_12;
	ld.shared.f64 	%fd269, [_ZZ21recommendation_kernelPdS_S_iiiE10sim_shared+16];
	ld.global.f64 	%fd270, [%rd5+32000];
	fma.rn.f64 	%fd524, %fd269, %fd270, %fd524;
$L__BB0_12:
	add.s32 	%r27, %r152, -60;
	setp.ge.s32 	%p8, %r27, %r14;
	@%p8 bra 	$L__BB0_14;
	ld.shared.f64 	%fd271, [_ZZ21recommendation_kernelPdS_S_iiiE10sim_shared+24];
	ld.global.f64 	%fd272, [%rd5+48000];
	fma.rn.f64 	%fd524, %fd271, %fd272, %fd524;
$L__BB0_14:
	add.s32 	%r28, %r152, -59;
	setp.ge.s32 	%p9, %r28, %r14;
	@%p9 bra 	$L__BB0_16;
	ld.shared.f64 	%fd273, [_ZZ21recommendation_kernelPdS_S_iiiE10sim_shared+32];
	ld.global.f64 	%fd274, [%rd5+64000];
	fma.rn.f64 	%fd524, %fd273, %fd274, %fd524;
$L__BB0_16:
	add.s32 	%r29, %r152, -58;
	setp.ge.s32 	%p10, %r29, %r14;
	@%p10 bra 	$L__BB0_18;
	ld.shared.f64 	%fd275, [_ZZ21recommendation_kernelPdS_S_iiiE10sim_shared+40];
	ld.global.f64 	%fd276, [%rd5+80000];
	fma.rn.f64 	%fd524, %fd275, %fd276, %fd524;
$L__BB0_18:
	add.s32 	%r30, %r152, -57;
	setp.ge.s32 	%p11, %r30, %r14;
	@%p11 bra 	$L__BB0_20;
	ld.shared.f64 	%fd277, [_ZZ21recommendation_kernelPdS_S_iiiE10sim_shared+48];
	ld.global.f64 	%fd278, [%rd5+96000];
	fma.rn.f64 	%fd524, %fd277, %fd278, %fd524;
$L__BB0_20:
	add.s32 	%r31, %r152, -56;
	setp.ge.s32 	%p12, %r31, %r14;
	@%p12 bra 	$L__BB0_22;
	ld.shared.f64 	%fd279, [_ZZ21recommendation_kernelPdS_S_iiiE10sim_shared+56];
	ld.global.f64 	%fd280, [%rd5+112000];
	fma.rn.f64 	%fd524, %fd279, %fd280, %fd524;
$L__BB0_22:
	add.s32 	%r32, %r152, -55;
	setp.ge.s32 	%p13, %r32, %r14;
	@%p13 bra 	$L__BB0_24;
	ld.shared.f64 	%fd281, [_ZZ21recommendation_kernelPdS_S_iiiE10sim_shared+64];
	ld.global.f64 	%fd282, [%rd5+128000];
	fma.rn.f64 	%fd524, %fd281, %fd282, %fd524;
$L__BB0_24:
	add.s32 	%r33, %r152, -54;
	setp.ge.s32 	%p14, %r33, %r14;
	@%p14 bra 	$L__BB0_26;
	ld.shared.f64 	%fd283, [_ZZ21recommendation_kernelPdS_S_iiiE10sim_shared+72];
	ld.global.f64 	%fd284, [%rd5+144000];
	fma.rn.f64 	%fd524, %fd283, %fd284, %fd524;
$L__BB0_26:
	add.s32 	%r34, %r152, -53;
	setp.ge.s32 	%p15, %r34, %r14;
	@%p15 bra 	$L__BB0_28;
	ld.shared.f64 	%fd285, [_ZZ21recommendation_kernelPdS_S_iiiE10sim_shared+80];
	ld.global.f64 	%fd286, [%rd5+160000];
	fma.rn.f64 	%fd524, %fd285, %fd286, %fd524;
$L__BB0_28:
	add.s32 	%r35, %r152, -52;
	setp.ge.s32 	%p16, %r35, %r14;
	@%p16 bra 	$L__BB0_30;
	ld.shared.f64 	%fd287, [_ZZ21recommendation_kernelPdS_S_iiiE10sim_shared+88];
	ld.global.f64 	%fd288, [%rd5+176000];
	fma.rn.f64 	%fd524, %fd287, %fd288, %fd524;
$L__BB0_30:
	add.s32 	%r36, %r152, -51;
	setp.ge.s32 	%p17, %r36, %r14;
	@%p17 bra 	$L__BB0_32;
	ld.shared.f64 	%fd289, [_ZZ21recommendation_kernelPdS_S_iiiE10sim_shared+96];
	ld.global.f64 	%fd290, [%rd5+192000];
	fma.rn.f64 	%fd524, %fd289, %fd290, %fd524;
$L__BB0_32:
	add.s32 	%r37, %r152, -50;
	setp.ge.s32 	%p18, %r37, %r14;
	@%p18 bra 	$L__BB0_34;
	ld.shared.f64 	%fd291, [_ZZ21recommendation_kernelPdS_S_iiiE10sim_shared+104];
	ld.global.f64 	%fd292, [%rd5+208000];
	fma.rn.f64 	%fd524, %fd291, %fd292, %fd524;
$L__BB0_34:
	add.s32 	%r38, %r152, -49;
	setp.ge.s32 	%p19, %r38, %r14;
	@%p19 bra 	$L__BB0_36;
	ld.shared.f64 	%fd293, [_ZZ21recommendation_kernelPdS_S_iiiE10sim_shared+112];
	ld.global.f64 	%fd294, [%rd5+224000];
	fma.rn.f64 	%fd524, %fd293, %fd294, %fd524;
$L__BB0_36:
	add.s32 	%r39, %r152, -48;
	setp.ge.s32 	%p20, %r39, %r14;
	@%p20 bra 	$L__BB0_38;
	ld.shared.f64 	%fd295, [_ZZ21recommendation_kernelPdS_S_iiiE10sim_shared+120];
	ld.global.f64 	%fd296, [%rd5+240000];
	fma.rn.f64 	%fd524, %fd295, %fd296, %fd524;
$L__BB0_38:
	add.s32 	%r40, %r152, -47;
	setp.ge.s32 	%p21, %r40, %r14;
	@%p21 bra 	$L__BB0_40;
	ld.shared.f64 	%fd297, [_ZZ21recommendation_kernelPdS_S_iiiE10sim_shared+128];
	ld.global.f64 	%fd298, [%rd5+256000];
	fma.rn.f64 	%fd524, %fd297, %fd298, %fd524;
$L__BB0_40:
	add.s32 	%r41, %r152, -46;
	setp.ge.s32 	%p22, %r41, %r14;
	@%p22 bra 	$L__BB0_42;
	ld.shared.f64 	%fd299, [_ZZ21recommendation_kernelPdS_S_iiiE10sim_shared+136];
	ld.global.f64 	%fd300, [%rd5+272000];
	fma.rn.f64 	%fd524, %fd299, %fd300, %fd524;
$L__BB0_42:
	add.s32 	%r42, %r152, -45;
	setp.ge.s32 	%p23, %r42, %r14;
	@%p23 bra 	$L__BB0_44;
	ld.shared.f64 	%fd301, [_ZZ21recommendation_kernelPdS_S_iiiE10sim_shared+144];
	ld.global.f64 	%fd302, [%rd5+288000];
	fma.rn.f64 	%fd524, %fd301, %fd302, %fd524;
$L__BB0_44:
	add.s32 	%r43, %r152, -44;
	setp.ge.s32 	%p24, %r43, %r14;
	@%p24 bra 	$L__BB0_46;
	ld.shared.f64 	%fd303, [_ZZ21recommendation_kernelPdS_S_iiiE10sim_shared+152];
	ld.global.f64 	%fd304, [%rd5+304000];
	fma.rn.f64 	%fd524, %fd303, %fd304, %fd524;
$L__BB0_46:
	add.s32 	%r44, %r152, -43;
	setp.ge.s32 	%p25, %r44, %r14;
	@%p25 bra 	$L__BB0_48;
	ld.shared.f64 	%fd305, [_ZZ21recommendation_kernelPdS_S_iiiE10sim_shared+160];
	ld.global.f64 	%fd306, [%rd5+320000];
	fma.rn.f64 	%fd524, %fd305, %fd306, %fd524;
$L__BB0_48:
	add.s32 	%r45, %r152, -42;
	setp.ge.s32 	%p26, %r45, %r14;
	@%p26 bra 	$L__BB0_50;
	ld.shared.f64 	%fd307, [_ZZ21recommendation_kernelPdS_S_iiiE10sim_shared+168];
	ld.global.f64 	%fd308, [%rd5+336000];
	fma.rn.f64 	%fd524, %fd307, %fd308, %fd524;
$L__BB0_50:
	add.s32 	%r46, %r152, -41;
	setp.ge.s32 	%p27, %r46, %r14;
	@%p27 bra 	$L__BB0_52;
	ld.shared.f64 	%fd309, [_ZZ21recommendation_kernelPdS_S_iiiE10sim_shared+176];
	ld.global.f64 	%fd310, [%rd5+352000];
	fma.rn.f64 	%fd524, %fd309, %fd310, %fd524;
$L__BB0_52:
	add.s32 	%r47, %r152, -40;
	setp.ge.s32 	%p28, %r47, %r14;
	@%p28 bra 	$L__BB0_54;
	ld.shared.f64 	%fd311, [_ZZ21recommendation_kernelPdS_S_iiiE10sim_shared+184];
	ld.global.f64 	%fd312, [%rd5+368000];
	fma.rn.f64 	%fd524, %fd311, %fd312, %fd524;
$L__BB0_54:
	add.s32 	%r48, %r152, -39;
	setp.ge.s32 	%p29, %r48, %r14;
	@%p29 bra 	$L__BB0_56;
	ld.shared.f64 	%fd313, [_ZZ21recommendation_kernelPdS_S_iiiE10sim_shared+192];
	ld.global.f64 	%fd314, [%rd5+384000];
	fma.rn.f64 	%fd524, %fd313, %fd314, %fd524;
$L__BB0_56:
	add.s32 	%r49, %r152, -38;
	setp.ge.s32 	%p30, %r49, %r14;
	@%p30 bra 	$L__BB0_58;
	ld.shared.f64 	%fd315, [_ZZ21recommendation_kernelPdS_S_iiiE10sim_shared+200];
	ld.global.f64 	%fd316, [%rd5+400000];
	fma.rn.f64 	%fd524, %fd315, %fd316, %fd524;
$L__BB0_58:
	add.s32 	%r50, %r152, -37;
	setp.ge.s32 	%p31, %r50, %r14;
	@%p31 bra 	$L__BB0_60;
	ld.shared.f64 	%fd317, [_ZZ21recommendation_kernelPdS_S_iiiE10sim_shared+208];
	ld.global.f64 	%fd318, [%rd5+416000];
	fma.rn.f64 	%fd524, %fd317, %fd318, %fd524;
$L__BB0_60:
	add.s32 	%r51, %r152, -36;
	setp.ge.s32 	%p32, %r51, %r14;
	@%p32 bra 	$L__BB0_62;
	ld.shared.f64 	%fd319, [_ZZ21recommendation_kernelPdS_S_iiiE10sim_shared+216];
	ld.global.f64 	%fd320, [%rd5+432000];
	fma.rn.f64 	%fd524, %fd319, %fd320, %fd524;
$L__BB0_62:
	add.s32 	%r52, %r152, -35;
	setp.ge.s32 	%p33, %r52, %r14;
	@%p33 bra 	$L__BB0_64;
	ld.shared.f64 	%fd321, [_ZZ21recommendation_kernelPdS_S_iiiE10sim_shared+224];
	ld.global.f64 	%fd322, [%rd5+448000];
	fma.rn.f64 	%fd524, %fd321, %fd322, %fd524;
$L__BB0_64:
	add.s32 	%r53, %r152, -34;
	setp.ge.s32 	%p34, %r53, %r14;
	@%p34 bra 	$L__BB0_66;
	ld.shared.f64 	%fd323, [_ZZ21recommendation_kernelPdS_S_iiiE10sim_shared+232];
	ld.global.f64 	%fd324, [%rd5+464000];
	fma.rn.f64 	%fd524, %fd323, %fd324, %fd524;
$L__BB0_66:
	add.s32 	%r54, %r152, -33;
	setp.ge.s32 	%p35, %r54, %r14;
	@%p35 bra 	$L__BB0_68;
	ld.shared.f64 	%fd325, [_ZZ21recommendation_kernelPdS_S_iiiE10sim_shared+240];
	ld.global.f64 	%fd326, [%rd5+480000];
	fma.rn.f64 	%fd524, %fd325, %fd326, %fd524;
$L__BB0_68:
	add.s32 	%r55, %r152, -32;
	setp.ge.s32 	%p36, %r55, %r14;
	@%p36 bra 	$L__BB0_70;
	ld.shared.f64 	%fd327, [_ZZ21recommendation_kernelPdS_S_iiiE10sim_shared+248];
	ld.global.f64 	%fd328, [%rd5+496000];
	fma.rn.f64 	%fd524, %fd327, %fd328, %fd524;
$L__BB0_70:
	add.s32 	%r56, %r152, -31;
	setp.ge.s32 	%p37, %r56, %r14;
	@%p37 bra 	$L__BB0_72;
	ld.shared.f64 	%fd329, [_ZZ21recommendation_kernelPdS_S_iiiE10sim_shared+256];
	ld.global.f64 	%fd330, [%rd5+512000];
	fma.rn.f64 	%fd524, %fd329, %fd330, %fd524;
$L__BB0_72:
	add.s32 	%r57, %r152, -30;
	setp.ge.s32 	%p38, %r57, %r14;
	@%p38 bra 	$L__BB0_74;
	ld.shared.f64 	%fd331, [_ZZ21recommendation_kernelPdS_S_iiiE10sim_shared+264];
	ld.global.f64 	%fd332, [%rd5+528000];
	fma.rn.f64 	%fd524, %fd331, %fd332, %fd524;
$L__BB0_74:
	add.s32 	%r58, %r152, -29;
	setp.ge.s32 	%p39, %r58, %r14;
	@%p39 bra 	$L__BB0_76;
	ld.shared.f64 	%fd333, [_ZZ21recommendation_kernelPdS_S_iiiE10sim_shared+272];
	ld.global.f64 	%fd334, [%rd5+544000];
	fma.rn.f64 	%fd524, %fd333, %fd334, %fd524;
$L__BB0_76:
	add.s32 	%r59, %r152, -28;
	setp.ge.s32 	%p40, %r59, %r14;
	@%p40 bra 	$L__BB0_78;
	ld.shared.f64 	%fd335, [_ZZ21recommendation_kernelPdS_S_iiiE10sim_shared+280];
	ld.global.f64 	%fd336, [%rd5+560000];
	fma.rn.f64 	%fd524, %fd335, %fd336, %fd524;
$L__BB0_78:
	add.s32 	%r60, %r152, -27;
	setp.ge.s32 	%p41, %r60, %r14;
	@%p41 bra 	$L__BB0_80;
	ld.shared.f64 	%fd337, [_ZZ21recommendation_kernelPdS_S_iiiE10sim_shared+288];
	ld.global.f64 	%fd338, [%rd5+576000];
	fma.rn.f64 	%fd524, %fd337, %fd338, %fd524;
$L__BB0_80:
	add.s32 	%r61, %r152, -26;
	setp.ge.s32 	%p42, %r61, %r14;
	@%p42 bra 	$L__BB0_82;
	ld.shared.f64 	%fd339, [_ZZ21recommendation_kernelPdS_S_iiiE10sim_shared+296];
	ld.global.f64 	%fd340, [%rd5+592000];
	fma.rn.f64 	%fd524, %fd339, %fd340, %fd524;
$L__BB0_82:
	add.s32 	%r62, %r152, -25;
	setp.ge.s32 	%p43, %r62, %r14;
	@%p43 bra 	$L__BB0_84;
	ld.shared.f64 	%fd341, [_ZZ21recommendation_kernelPdS_S_iiiE10sim_shared+304];
	ld.global.f64 	%fd342, [%rd5+608000];
	fma.rn.f64 	%fd524, %fd341, %fd342, %fd524;
$L__BB0_84:
	add.s32 	%r63, %r152, -24;
	setp.ge.s32 	%p44, %r63, %r14;
	@%p44 bra 	$L__BB0_86;
	ld.shared.f64 	%fd343, [_ZZ21recommendation_kernelPdS_S_iiiE10sim_shared+312];
	ld.global.f64 	%fd344, [%rd5+624000];
	fma.rn.f64 	%fd524, %fd343, %fd344, %fd524;
$L__BB0_86:
	add.s32 	%r64, %r152, -23;
	setp.ge.s32 	%p45, %r64, %r14;
	@%p45 bra 	$L__BB0_88;
	ld.shared.f64 	%fd345, [_ZZ21recommendation_kernelPdS_S_iiiE10sim_shared+320];
	ld.global.f64 	%fd346, [%rd5+640000];
	fma.rn.f64 	%fd524, %fd345, %fd346, %fd524;
$L__BB0_88:
	add.s32 	%r65, %r152, -22;
	setp.ge.s32 	%p46, %r65, %r14;
	@%p46 bra 	$L__BB0_90;
	ld.shared.f64 	%fd347, [_ZZ21recommendation_kernelPdS_S_iiiE10sim_shared+328];
	ld.global.f64 	%fd348, [%rd5+656000];
	fma.rn.f64 	%fd524, %fd347, %fd348, %fd524;
$L__BB0_90:
	add.s32 	%r66, %r152, -21;
	setp.ge.s32 	%p47, %r66, %r14;
	@%p47 bra 	$L__BB0_92;
	ld.shared.f64 	%fd349, [_ZZ21recommendation_kernelPdS_S_iiiE10sim_shared+336];
	ld.global.f64 	%fd350, [%rd5+672000];
	fma.rn.f64 	%fd524, %fd349, %fd350, %fd524;
$L__BB0_92:
	add.s32 	%r67, %r152, -20;
	setp.ge.s32 	%p48, %r67, %r14;
	@%p48 bra 	$L__BB0_94;
	ld.shared.f64 	%fd351, [_ZZ21recommendation_kernelPdS_S_iiiE10sim_shared+344];
	ld.global.f64 	%fd352, [%rd5+688000];
	fma.rn.f64 	%fd524, %fd351, %fd352, %fd524;
$L__BB0_94:
	add.s32 	%r68, %r152, -19;
	setp.ge.s32 	%p49, %r68, %r14;
	@%p49 bra 	$L__BB0_96;
	ld.shared.f64 	%fd353, [_ZZ21recommendation_kernelPdS_S_iiiE10sim_shared+352];
	ld.global.f64 	%fd354, [%rd5+704000];
	fma.rn.f64 	%fd524, %fd353, %fd354, %fd524;
$L__BB0_96:
	add.s32 	%r69, %r152, -18;
	setp.ge.s32 	%p50, %r69, %r14;
	@%p50 bra 	$L__BB0_98;
	ld.shared.f64 	%fd355, [_ZZ21recommendation_kernelPdS_S_iiiE10sim_shared+360];
	ld.global.f64 	%fd356, [%rd5+720000];
	fma.rn.f64 	%fd524, %fd355, %fd356, %fd524;
$L__BB0_98:
	add.s32 	%r70, %r152, -17;
	setp.ge.s32 	%p51, %r70, %r14;
	@%p51 bra 	$L__BB0_100;
	ld.shared.f64 	%fd357, [_ZZ21recommendation_kernelPdS_S_iiiE10sim_shared+368];
	ld.global.f64 	%fd358, [%rd5+736000];
	fma.rn.f64 	%fd524, %fd357, %fd358, %fd524;
$L__BB0_100:
	add.s32 	%r71, %r152, -16;
	setp.ge.s32 	%p52, %r71, %r14;
	@%p52 bra 	$L__BB0_102;
	ld.shared.f64 	%fd359, [_ZZ21recommendation_kernelPdS_S_iiiE10sim_shared+376];
	ld.global.f64 	%fd360, [%rd5+752000];
	fma.rn.f64 	%fd524, %fd359, %fd360, %fd524;
$L__BB0_102:
	add.s32 	%r72, %r152, -15;
	setp.ge.s32 	%p53, %r72, %r14;
	@%p53 bra 	$L__BB0_104;
	ld.shared.f64 	%fd361, [_ZZ21recommendation_kernelPdS_S_iiiE10sim_shared+384];
	ld.global.f64 	%fd362, [%rd5+768000];
	fma.rn.f64 	%fd524, %fd361, %fd362, %fd524;
$L__BB0_104:
	add.s32 	%r73, %r152, -14;
	setp.ge.s32 	%p54, %r73, %r14;
	@%p54 bra 	$L__BB0_106;
	ld.shared.f64 	%fd363, [_ZZ21recommendation_kernelPdS_S_iiiE10sim_shared+392];
	ld.global.f64 	%fd364, [%rd5+784000];
	fma.rn.f64 	%fd524, %fd363, %fd364, %fd524;
$L__BB0_106:
	add.s32 	%r74, %r152, -13;
	setp.ge.s32 	%p55, %r74, %r14;
	@%p55 bra 	$L__BB0_108;
	ld.shared.f64 	%fd365, [_ZZ21recommendation_kernelPdS_S_iiiE10sim_shared+400];
	ld.global.f64 	%fd366, [%rd5+800000];
	fma.rn.f64 	%fd524, %fd365, %fd366, %fd524;
$L__BB0_108:
	add.s32 	%r75, %r152, -12;
	setp.ge.s32 	%p56, %r75, %r14;
	@%p56 bra 	$L__BB0_110;
	ld.shared.f64 	%fd367, [_ZZ21recommendation_kernelPdS_S_iiiE10sim_shared+408];
	ld.global.f64 	%fd368, [%rd5+816000];
	fma.rn.f64 	%fd524, %fd367, %fd368, %fd524;
$L__BB0_110:
	add.s32 	%r76, %r152, -11;
	setp.ge.s32 	%p57, %r76, %r14;
	@%p57 bra 	$L__BB0_112;
	ld.shared.f64 	%fd369, [_ZZ21recommendation_kernelPdS_S_iiiE10sim_shared+416];
	ld.global.f64 	%fd370, [%rd5+832000];
	fma.rn.f64 	%fd524, %fd369, %fd370, %fd524;
$L__BB0_112:
	add.s32 	%r77, %r152, -10;
	setp.ge.s32 	%p58, %r77, %r14;
	@%p58 bra 	$L__BB0_114;
	ld.shared.f64 	%fd371, [_ZZ21recommendation_kernelPdS_S_iiiE10sim_shared+424];
	ld.global.f64 	%fd372, [%rd5+848000];
	fma.rn.f64 	%fd524, %fd371, %fd372, %fd524;
$L__BB0_114:
	add.s32 	%r78, %r152, -9;
	setp.ge.s32 	%p59, %r78, %r14;
	@%p59 bra 	$L__BB0_116;
	ld.shared.f64 	%fd373, [_ZZ21recommendation_kernelPdS_S_iiiE10sim_shared+432];
	ld.global.f64 	%fd374, [%rd5+864000];
	fma.rn.f64 	%fd524, %fd373, %fd374, %fd524;
$L__BB0_116:
	add.s32 	%r79, %r152, -8;
	setp.ge.s32 	%p60, %r79, %r14;
	@%p60 bra 	$L__BB0_118;
	ld.shared.f64 	%fd375, [_ZZ21recommendation_kernelPdS_S_iiiE10sim_shared+440];
	ld.global.f64 	%fd376, [%rd5+880000];
	fma.rn.f64 	%fd524, %fd375, %fd376, %fd524;
$L__BB0_118:
	add.s32 	%r80, %r152, -7;
	setp.ge.s32 	%p61, %r80, %r14;
	@%p61 bra 	$L__BB0_120;
	ld.shared.f64 	%fd377, [_ZZ21recommendation_kernelPdS_S_iiiE10sim_shared+448];
	ld.global.f64 	%fd378, [%rd5+896000];
	fma.rn.f64 	%fd524, %fd377, %fd378, %fd524;
$L__BB0_120:
	add.s32 	%r81, %r152, -6;
	setp.ge.s32 	%p62, %r81, %r14;
	@%p62 bra 	$L__BB0_122;
	ld.shared.f64 	%fd379, [_ZZ21recommendation_kernelPdS_S_iiiE10sim_shared+456];
	ld.global.f64 	%fd380, [%rd5+912000];
	fma.rn.f64 	%fd524, %fd379, %fd380, %fd524;
$L__BB0_122:
	add.s32 	%r82, %r152, -5;
	setp.ge.s32 	%p63, %r82, %r14;
	@%p63 bra 	$L__BB0_124;
	ld.shared.f64 	%fd381, [_ZZ21recommendation_kernelPdS_S_iiiE10sim_shared+464];
	ld.global.f64 	%fd382, [%rd5+928000];
	fma.rn.f64 	%fd524, %fd381, %fd382, %fd524;
$L__BB0_124:
	add.s32 	%r83, %r152, -4;
	setp.ge.s32 	%p64, %r83, %r14;
	@%p64 bra 	$L__BB0_126;
	ld.shared.f64 	%fd383, [_ZZ21recommendation_kernelPdS_S_iiiE10sim_shared+472];
	ld.global.f64 	%fd384, [%rd5+944000];
	fma.rn.f64 	%fd524, %fd383, %fd384, %fd524;
$L__BB0_126:
	add.s32 	%r84, %r152, -3;
	setp.ge.s32 	%p65, %r84, %r14;
	@%p65 bra 	$L__BB0_128;
	ld.shared.f64 	%fd385, [_ZZ21recommendation_kernelPdS_S_iiiE10sim_shared+480];
	ld.global.f64 	%fd386, [%rd5+960000];
	fma.rn.f64 	%fd524, %fd385, %fd386, %fd524;
$L__BB0_128:
	add.s32 	%r85, %r152, -2;
	setp.ge.s32 	%p66, %r85, %r14;
	@%p66 bra 	$L__BB0_130;
	ld.shared.f64 	%fd387, [_ZZ21recommendation_kernelPdS_S_iiiE10sim_shared+488];
	ld.global.f64 	%fd388, [%rd5+976000];
	fma.rn.f64 	%fd524, %fd387, %fd388, %fd524;
$L__BB0_130:
	add.s32 	%r86, %r152, -1;
	setp.ge.s32 	%p67, %r86, %r14;
	@%p67 bra 	$L__BB0_132;
	ld.shared.f64 	%fd389, [_ZZ21recommendation_kernelPdS_S_iiiE10sim_shared+496];
	ld.global.f64 	%fd390, [%rd5+992000];
	fma.rn.f64 	%fd524, %fd389, %fd390, %fd524;
$L__BB0_132:
	setp.ge.s32 	%p68, %r152, %r14;
	@%p68 bra 	$L__BB0_134;
	ld.shared.f64 	%fd391, [_ZZ21recommendation_kernelPdS_S_iiiE10sim_shared+504];
	ld.global.f64 	%fd392, [%rd5+1008000];
	fma.rn.f64 	%fd524, %fd391, %fd392, %fd524;
$L__BB0_134:
	add.s32 	%r87, %r152, 1;
	setp.ge.s32 	%p69, %r87, %r14;
	@%p69 bra 	$L__BB0_136;
	ld.shared.f64 	%fd393, [_ZZ21recommendation_kernelPdS_S_iiiE10sim_shared+512];
	ld.global.f64 	%fd394, [%rd5+1024000];
	fma.rn.f64 	%fd524, %fd393, %fd394, %fd524;
$L__BB0_136:
	add.s32 	%r88, %r152, 2;
	setp.ge.s32 	%p70, %r88, %r14;
	@%p70 bra 	$L__BB0_138;
	ld.shared.f64 	%fd395, [_ZZ21recommendation_kernelPdS_S_iiiE10sim_shared+520];
	ld.global.f64 	%fd396, [%rd5+1040000];
	fma.rn.f64 	%fd524, %fd395, %fd396, %fd524;
$L__BB0_138:
	add.s32 	%r89, %r152, 3;
	setp.ge.s32 	%p71, %r89, %r14;
	@%p71 bra 	$L__BB0_140;
	ld.shared.f64 	%fd397, [_ZZ21recommendation_kernelPdS_S_iiiE10sim_shared+528];
	ld.global.f64 	%fd398, [%rd5+1056000];
	fma.rn.f64 	%fd524, %fd397, %fd398, %fd524;
$L__BB0_140:
	add.s32 	%r90, %r152, 4;
	setp.ge.s32 	%p72, %r90, %r14;
	@%p72 bra 	$L__BB0_142;
	ld.shared.f64 	%fd399, [_ZZ21recommendation_kernelPdS_S_iiiE10sim_shared+536];
	ld.global.f64 	%fd400, [%rd5+1072000];
	fma.rn.f64 	%fd524, %fd399, %fd400, %fd524;
$L__BB0_142:
	add.s32 	%r91, %r152, 5;
	setp.ge.s32 	%p73, %r91, %r14;
	@%p73 bra 	$L__BB0_144;
	ld.shared.f64 	%fd401, [_ZZ21recommendation_kernelPdS_S_iiiE10sim_shared+544];
	ld.global.f64 	%fd402, [%rd5+1088000];
	fma.rn.f64 	%fd524, %fd401, %fd402, %fd524;
$L__BB0_144:
	add.s32 	%r92, %r152, 6;
	setp.ge.s32 	%p74, %r92, %r14;
	@%p74 bra 	$L__BB0_146;
	ld.shared.f64 	%fd403, [_ZZ21recommendation_kernelPdS_S_iiiE10sim_shared+552];
	ld.global.f64 	%fd404, [%rd5+1104000];
	fma.rn.f64 	%fd524, %fd403, %fd404, %fd524;
$L__BB0_146:
	add.s32 	%r93, %r152, 7;
	setp.ge.s32 	%p75, %r93, %r14;
	@%p75 bra 	$L__BB0_148;
	ld.shared.f64 	%fd405, [_ZZ21recommendation_kernelPdS_S_iiiE10sim_shared+560];
	ld.global.f64 	%fd406, [%rd5+1120000];
	fma.rn.f64 	%fd524, %fd405, %fd406, %fd524;
$L__BB0_148:
	add.s32 	%r94, %r152, 8;
	setp.ge.s32 	%p76, %r94, %r14;
	@%p76 bra 	$L__BB0_150;
	ld.shared.f64 	%fd407, [_ZZ21recommendation_kernelPdS_S_iiiE10sim_shared+568];
	ld.global.f64 	%fd408, [%rd5+1136000];
	fma.rn.f64 	%fd524, %fd407, %fd408, %fd524;
$L__BB0_150:
	add.s32 	%r95, %r152, 9;
	setp.ge.s32 	%p77, %r95, %r14;
	@%p77 bra 	$L__BB0_152;
	ld.shared.f64 	%fd409, [_ZZ21recommendation_kernelPdS_S_iiiE10sim_shared+576];
	ld.global.f64 	%fd410, [%rd5+1152000];
	fma.rn.f64 	%fd524, %fd409, %fd410, %fd524;
$L__BB0_152:
	add.s32 	%r96, %r152, 10;
	setp.ge.s32 	%p78, %r96, %r14;
	@%p78 bra 	$L__BB0_154;
	ld.shared.f64 	%fd411, [_ZZ21recommendation_kernelPdS_S_iiiE10sim_shared+584];
	ld.global.f64 	%fd412, [%rd5+1168000];
	fma.rn.f64 	%fd524, %fd411, %fd412, %fd524;
$L__BB0_154:
	add.s32 	%r97, %r152, 11;
	setp.ge.s32 	%p79, %r97, %r14;
	@%p79 bra 	$L__BB0_156;
	ld.shared.f64 	%fd413, [_ZZ21recommendation_kernelPdS_S_iiiE10sim_shared+592];
	ld.global.f64 	%fd414, [%rd5+1184000];
	fma.rn.f64 	%fd524, %fd413, %fd414, %fd524;
$L__BB0_156:
	add.s32 	%r98, %r152, 12;
	setp.ge.s32 	%p80, %r98, %r14;
	@%p80 bra 	$L__BB0_158;
	ld.shared.f64 	%fd415, [_ZZ21recommendation_kernelPdS_S_iiiE10sim_shared+600];
	ld.global.f64 	%fd416, [%rd5+1200000];
	fma.rn.f64 	%fd524, %fd415, %fd416, %fd524;
$L__BB0_158:
	add.s32 	%r99, %r152, 13;
	setp.ge.s32 	%p81, %r99, %r14;
	@%p81 bra 	$L__BB0_160;
	ld.shared.f64 	%fd417, [_ZZ21recommendation_kernelPdS_S_iiiE10sim_shared+608];
	ld.global.f64 	%fd418, [%rd5+1216000];
	fma.rn.f64 	%fd524, %fd417, %fd418, %fd524;
$L__BB0_160:
	add.s32 	%r100, %r152, 14;
	setp.ge.s32 	%p82, %r100, %r14;
	@%p82 bra 	$L__BB0_162;
	ld.shared.f64 	%fd419, [_ZZ21recommendation_kernelPdS_S_iiiE10sim_shared+616];
	ld.global.f64 	%fd420, [%rd5+1232000];
	fma.rn.f64 	%fd524, %fd419, %fd420, %fd524;
$L__BB0_162:
	add.s32 	%r101, %r152, 15;
	setp.ge.s32 	%p83, %r101, %r14;
	@%p83 bra 	$L__BB0_164;
	ld.shared.f64 	%fd421, [_ZZ21recommendation_kernelPdS_S_iiiE10sim_shared+624];
	ld.global.f64 	%fd422, [%rd5+1248000];
	fma.rn.f64 	%fd524, %fd421, %fd422, %fd524;
$L__BB0_164:
	add.s32 	%r102, %r152, 16;
	setp.ge.s32 	%p84, %r102, %r14;
	@%p84 bra 	$L__BB0_166;
	ld.shared.f64 	%fd423, [_ZZ21recommendation_kernelPdS_S_iiiE10sim_shared+632];
	ld.global.f64 	%fd424, [%rd5+1264000];
	fma.rn.f64 	%fd524, %fd423, %fd424, %fd524;
$L__BB0_166:
	add.s32 	%r103, %r152, 17;
	setp.ge.s32 	%p85, %r103, %r14;
	@%p85 bra 	$L__BB0_168;
	ld.shared.f64 	%fd425, [_ZZ21recommendation_kernelPdS_S_iiiE10sim_shared+640];
	ld.global.f64 	%fd426, [%rd5+1280000];
	fma.rn.f64 	%fd524, %fd425, %fd426, %fd524;
$L__BB0_168:
	add.s32 	%r104, %r152, 18;
	setp.ge.s32 	%p86, %r104, %r14;
	@%p86 bra 	$L__BB0_170;
	ld.shared.f64 	%fd427, [_ZZ21recommendation_kernelPdS_S_iiiE10sim_shared+648];
	ld.global.f64 	%fd428, [%rd5+1296000];
	fma.rn.f64 	%fd524, %fd427, %fd428, %fd524;
$L__BB0_170:
	add.s32 	%r105, %r152, 19;
	setp.ge.s32 	%p87, %r105, %r14;
	@%p87 bra 	$L__BB0_172;
	ld.shared.f64 	%fd429, [_ZZ21recommendation_kernelPdS_S_iiiE10sim_shared+656];
	ld.global.f64 	%fd430, [%rd5+1312000];
	fma.rn.f64 	%fd524, %fd429, %fd430, %fd524;
$L__BB0_172:
	add.s32 	%r106, %r152, 20;
	setp.ge.s32 	%p88, %r106, %r14;
	@%p88 bra 	$L__BB0_174;
	ld.shared.f64 	%fd431, [_ZZ21recommendation_kernelPdS_S_iiiE10sim_shared+664];
	ld.global.f64 	%fd432, [%rd5+1328000];
	fma.rn.f64 	%fd524, %fd431, %fd432, %fd524;
$L__BB0_174:
	add.s32 	%r107, %r152, 21;
	setp.ge.s32 	%p89, %r107, %r14;
	@%p89 bra 	$L__BB0_176;
	ld.shared.f64 	%fd433, [_ZZ21recommendation_kernelPdS_S_iiiE10sim_shared+672];
	ld.global.f64 	%fd434, [%rd5+1344000];
	fma.rn.f64 	%fd524, %fd433, %fd434, %fd524;
$L__BB0_176:
	add.s32 	%r108, %r152, 22;
	setp.ge.s32 	%p90, %r108, %r14;
	@%p90 bra 	$L__BB0_178;
	ld.shared.f64 	%fd435, [_ZZ21recommendation_kernelPdS_S_iiiE10sim_shared+680];
	ld.global.f64 	%fd436, [%rd5+1360000];
	fma.rn.f64 	%fd524, %fd435, %fd436, %fd524;
$L__BB0_178:
	add.s32 	%r109, %r152, 23;
	setp.ge.s32 	%p91, %r109, %r14;
	@%p91 bra 	$L__BB0_180;
	ld.shared.f64 	%fd437, [_ZZ21recommendation_kernelPdS_S_iiiE10sim_shared+688];
	ld.global.f64 	%fd438, [%rd5+1376000];
	fma.rn.f64 	%fd524, %fd437, %fd438, %fd524;
$L__BB0_180:
	add.s32 	%r110, %r152, 24;
	setp.ge.s32 	%p92, %r110, %r14;
	@%p92 bra 	$L__BB0_182;
	ld.shared.f64 	%fd439, [_ZZ21recommendation_kernelPdS_S_iiiE10sim_shared+696];
	ld.global.f64 	%fd440, [%rd5+1392000];
	fma.rn.f64 	%fd524, %fd439, %fd440, %fd524;
$L__BB0_182:
	add.s32 	%r111, %r152, 25;
	setp.ge.s32 	%p93, %r111, %r14;
	@%p93 bra 	$L__BB0_184;
	ld.shared.f64 	%fd441, [_ZZ21recommendation_kernelPdS_S_iiiE10sim_shared+704];
	ld.global.f64 	%fd442, [%rd5+1408000];
	fma.rn.f64 	%fd524, %fd441, %fd442, %fd524;
$L__BB0_184:
	add.s32 	%r112, %r152, 26;
	setp.ge.s32 	%p94, %r112, %r14;
	@%p94 bra 	$L__BB0_186;
	ld.shared.f64 	%fd443, [_ZZ21recommendation_kernelPdS_S_iiiE10sim_shared+712];
	ld.global.f64 	%fd444, [%rd5+1424000];
	fma.rn.f64 	%fd524, %fd443, %fd444, %fd524;
$L__BB0_186:
	add.s32 	%r113, %r152, 27;
	setp.ge.s32 	%p95, %r113, %r14;
	@%p95 bra 	$L__BB0_188;
	ld.shared.f64 	%fd445, [_ZZ21recommendation_kernelPdS_S_iiiE10sim_shared+720];
	ld.global.f64 	%fd446, [%rd5+1440000];
	fma.rn.f64 	%fd524, %fd445, %fd446, %fd524;
$L__BB0_188:
	add.s32 	%r114, %r152, 28;
	setp.ge.s32 	%p96, %r114, %r14;
	@%p96 bra 	$L__BB0_190;
	ld.shared.f64 	%fd447, [_ZZ21recommendation_kernelPdS_S_iiiE10sim_shared+728];
	ld.global.f64 	%fd448, [%rd5+1456000];
	fma.rn.f64 	%fd524, %fd447, %fd448, %fd524;
$L__BB0_190:
	add.s32 	%r115, %r152, 29;
	setp.ge.s32 	%p97, %r115, %r14;
	@%p97 bra 	$L__BB0_192;
	ld.shared.f64 	%fd449, [_ZZ21recommendation_kernelPdS_S_iiiE10sim_shared+736];
	ld.global.f64 	%fd450, [%rd5+1472000];
	fma.rn.f64 	%fd524, %fd449, %fd450, %fd524;
$L__BB0_192:
	add.s32 	%r116, %r152, 30;
	setp.ge.s32 	%p98, %r116, %r14;
	@%p98 bra 	$L__BB0_194;
	ld.shared.f64 	%fd451, [_ZZ21recommendation_kernelPdS_S_iiiE10sim_shared+744];
	ld.global.f64 	%fd452, [%rd5+1488000];
	fma.rn.f64 	%fd524, %fd451, %fd452, %fd524;
$L__BB0_194:
	add.s32 	%r117, %r152, 31;
	setp.ge.s32 	%p99, %r117, %r14;
	@%p99 bra 	$L__BB0_196;
	ld.shared.f64 	%fd453, [_ZZ21recommendation_kernelPdS_S_iiiE10sim_shared+752];
	ld.global.f64 	%fd454, [%rd5+1504000];
	fma.rn.f64 	%fd524, %fd453, %fd454, %fd524;
$L__BB0_196:
	add.s32 	%r118, %r152, 32;
	setp.ge.s32 	%p100, %r118, %r14;
	@%p100 bra 	$L__BB0_198;
	ld.shared.f64 	%fd455, [_ZZ21recommendation_kernelPdS_S_iiiE10sim_shared+760];
	ld.global.f64 	%fd456, [%rd5+1520000];
	fma.rn.f64 	%fd524, %fd455, %fd456, %fd524;
$L__BB0_198:
	add.s32 	%r119, %r152, 33;
	setp.ge.s32 	%p101, %r119, %r14;
	@%p101 bra 	$L__BB0_200;
	ld.shared.f64 	%fd457, [_ZZ21recommendation_kernelPdS_S_iiiE10sim_shared+768];
	ld.global.f64 	%fd458, [%rd5+1536000];
	fma.rn.f64 	%fd524, %fd457, %fd458, %fd524;
$L__BB0_200:
	add.s32 	%r120, %r152, 34;
	setp.ge.s32 	%p102, %r120, %r14;
	@%p102 bra 	$L__BB0_202;
	ld.shared.f64 	%fd459, [_ZZ21recommendation_kernelPdS_S_iiiE10sim_shared+776];
	ld.global.f64 	%fd460, [%rd5+1552000];
	fma.rn.f64 	%fd524, %fd459, %fd460, %fd524;
$L__BB0_202:
	add.s32 	%r121, %r152, 35;
	setp.ge.s32 	%p103, %r121, %r14;
	@%p103 bra 	$L__BB0_204;
	ld.shared.f64 	%fd461, [_ZZ21recommendation_kernelPdS_S_iiiE10sim_shared+784];
	ld.global.f64 	%fd462, [%rd5+1568000];
	fma.rn.f64 	%fd524, %fd461, %fd462, %fd524;
$L__BB0_204:
	add.s32 	%r122, %r152, 36;
	setp.ge.s32 	%p104, %r122, %r14;
	@%p104 bra 	$L__BB0_206;
	ld.shared.f64 	%fd463, [_ZZ21recommendation_kernelPdS_S_iiiE10sim_shared+792];
	ld.global.f64 	%fd464, [%rd5+1584000];
	fma.rn.f64 	%fd524, %fd463, %fd464, %fd524;
$L__BB0_206:
	add.s32 	%r123, %r152, 37;
	setp.ge.s32 	%p105, %r123, %r14;
	@%p105 bra 	$L__BB0_208;
	ld.shared.f64 	%fd465, [_ZZ21recommendation_kernelPdS_S_iiiE10sim_shared+800];
	ld.global.f64 	%fd466, [%rd5+1600000];
	fma.rn.f64 	%fd204, %fd465, %fd466, %fd524;
	mov.f64 	%fd524, %fd204;
$L__BB0_208:
	add.s32 	%r124, %r152, 38;
	setp.ge.s32 	%p106, %r124, %r14;
	@%p106 bra 	$L__BB0_210;
	ld.shared.f64 	%fd467, [_ZZ21recommendation_kernelPdS_S_iiiE10sim_shared+808];
	ld.global.f64 	%fd468, [%rd5+1616000];
	fma.rn.f64 	%fd206, %fd467, %fd468, %fd524;
	mov.f64 	%fd524, %fd206;
$L__BB0_210:
	add.s32 	%r125, %r152, 39;
	setp.ge.s32 	%p107, %r125, %r14;
	@%p107 bra 	$L__BB0_212;
	ld.shared.f64 	%fd469, [_ZZ21recommendation_kernelPdS_S_iiiE10sim_shared+816];
	ld.global.f64 	%fd470, [%rd5+1632000];
	fma.rn.f64 	%fd208, %fd469, %fd470, %fd524;
	mov.f64 	%fd524, %fd208;
$L__BB0_212:
	add.s32 	%r126, %r152, 40;
	setp.ge.s32 	%p108, %r126, %r14;
	@%p108 bra 	$L__BB0_214;
	ld.shared.f64 	%fd471, [_ZZ21recommendation_kernelPdS_S_iiiE10sim_shared+824];
	ld.global.f64 	%fd472, [%rd5+1648000];
	fma.rn.f64 	%fd210, %fd471, %fd472, %fd524;
	mov.f64 	%fd524, %fd210;
$L__BB0_214:
	add.s32 	%r127, %r152, 41;
	setp.ge.s32 	%p109, %r127, %r14;
	@%p109 bra 	$L__BB0_216;
	ld.shared.f64 	%fd473, [_ZZ21recommendation_kernelPdS_S_iiiE10sim_shared+832];
	ld.global.f64 	%fd474, [%rd5+1664000];
	fma.rn.f64 	%fd212, %fd473, %fd474, %fd524;
	mov.f64 	%fd524, %fd212;
$L__BB0_216:
	add.s32 	%r128, %r152, 42;
	setp.ge.s32 	%p110, %r128, %r14;
	@%p110 bra 	$L__BB0_218;
	ld.shared.f64 	%fd475, [_ZZ21recommendation_kernelPdS_S_iiiE10sim_shared+840];
	ld.global.f64 	%fd476, [%rd5+1680000];
	fma.rn.f64 	%fd214, %fd475, %fd476, %fd524;
	mov.f64 	%fd524, %fd214;
$L__BB0_218:
	add.s32 	%r129, %r152, 43;
	setp.ge.s32 	%p111, %r129, %r14;
	@%p111 bra 	$L__BB0_220;
	ld.shared.f64 	%fd477, [_ZZ21recommendation_kernelPdS_S_iiiE10sim_shared+848];
	ld.global.f64 	%fd478, [%rd5+1696000];
	fma.rn.f64 	%fd216, %fd477, %fd478, %fd524;
	mov.f64 	%fd524, %fd216;
$L__BB0_220:
	add.s32 	%r130, %r152, 44;
	setp.ge.s32 	%p112, %r130, %r14;
	@%p112 bra 	$L__BB0_222;
	ld.shared.f64 	%fd479, [_ZZ21recommendation_kernelPdS_S_iiiE10sim_shared+856];
	ld.global.f64 	%fd480, [%rd5+1712000];
	fma.rn.f64 	%fd218, %fd479, %fd480, %fd524;
	mov.f64 	%fd524, %fd218;
$L__BB0_222:
	add.s32 	%r131, %r152, 45;
	setp.ge.s32 	%p113, %r131, %r14;
	@%p113 bra 	$L__BB0_224;
	ld.shared.f64 	%fd481, [_ZZ21recommendation_kernelPdS_S_iiiE10sim_shared+864];
	ld.global.f64 	%fd482, [%rd5+1728000];
	fma.rn.f64 	%fd220, %fd481, %fd482, %fd524;
	mov.f64 	%fd524, %fd220;
$L__BB0_224:
	add.s32 	%r132, %r152, 46;
	setp.ge.s32 	%p114, %r132, %r14;
	@%p114 bra 	$L__BB0_226;
	ld.shared.f64 	%fd483, [_ZZ21recommendation_kernelPdS_S_iiiE10sim_shared+872];
	ld.global.f64 	%fd484, [%rd5+1744000];
	fma.rn.f64 	%fd222, %fd483, %fd484, %fd524;
	mov.f64 	%fd524, %fd222;
$L__BB0_226:
	add.s32 	%r133, %r152, 47;
	setp.ge.s32 	%p115, %r133, %r14;
	@%p115 bra 	$L__BB0_228;
	ld.shared.f64 	%fd485, [_ZZ21recommendation_kernelPdS_S_iiiE10sim_shared+880];
	ld.global.f64 	%fd486, [%rd5+1760000];
	fma.rn.f64 	%fd224, %fd485, %fd486, %fd524;
	mov.f64 	%fd524, %fd224;
$L__BB0_228:
	add.s32 	%r134, %r152, 48;
	setp.ge.s32 	%p116, %r134, %r14;
	@%p116 bra 	$L__BB0_230;
	ld.shared.f64 	%fd487, [_ZZ21recommendation_kernelPdS_S_iiiE10sim_shared+888];
	ld.global.f64 	%fd488, [%rd5+1776000];
	fma.rn.f64 	%fd226, %fd487, %fd488, %fd524;
	mov.f64 	%fd524, %fd226;
$L__BB0_230:
	add.s32 	%r135, %r152, 49;
	setp.ge.s32 	%p117, %r135, %r14;
	@%p117 bra 	$L__BB0_232;
	ld.shared.f64 	%fd489, [_ZZ21recommendation_kernelPdS_S_iiiE10sim_shared+896];
	ld.global.f64 	%fd490, [%rd5+1792000];
	fma.rn.f64 	%fd228, %fd489, %fd490, %fd524;
	mov.f64 	%fd524, %fd228;
$L__BB0_232:
	add.s32 	%r136, %r152, 50;
	setp.ge.s32 	%p118, %r136, %r14;
	@%p118 bra 	$L__BB0_234;
	ld.shared.f64 	%fd491, [_ZZ21recommendation_kernelPdS_S_iiiE10sim_shared+904];
	ld.global.f64 	%fd492, [%rd5+1808000];
	fma.rn.f64 	%fd230, %fd491, %fd492, %fd524;
	mov.f64 	%fd524, %fd230;
$L__BB0_234:
	add.s32 	%r137, %r152, 51;
	setp.ge.s32 	%p119, %r137, %r14;
	@%p119 bra 	$L__BB0_236;
	ld.shared.f64 	%fd493, [_ZZ21recommendation_kernelPdS_S_iiiE10sim_shared+912];
	ld.global.f64 	%fd494, [%rd5+1824000];
	fma.rn.f64 	%fd232, %fd493, %fd494, %fd524;
	mov.f64 	%fd524, %fd232;
$L__BB0_236:
	add.s32 	%r138, %r152, 52;
	setp.ge.s32 	%p120, %r138, %r14;
	@%p120 bra 	$L__BB0_238;
	ld.shared.f64 	%fd495, [_ZZ21recommendation_kernelPdS_S_iiiE10sim_shared+920];
	ld.global.f64 	%fd496, [%rd5+1840000];
	fma.rn.f64 	%fd234, %fd495, %fd496, %fd524;
	mov.f64 	%fd524, %fd234;
$L__BB0_238:
	add.s32 	%r139, %r152, 53;
	setp.ge.s32 	%p121, %r139, %r14;
	@%p121 bra 	$L__BB0_240;
	ld.shared.f64 	%fd497, [_ZZ21recommendation_kernelPdS_S_iiiE10sim_shared+928];
	ld.global.f64 	%fd498, [%rd5+1856000];
	fma.rn.f64 	%fd236, %fd497, %fd498, %fd524;
	mov.f64 	%fd524, %fd236;
$L__BB0_240:
	add.s32 	%r140, %r152, 54;
	setp.ge.s32 	%p122, %r140, %r14;
	@%p122 bra 	$L__BB0_242;
	ld.shared.f64 	%fd499, [_ZZ21recommendation_kernelPdS_S_iiiE10sim_shared+936];
	ld.global.f64 	%fd500, [%rd5+1872000];
	fma.rn.f64 	%fd238, %fd499, %fd500, %fd524;
	mov.f64 	%fd524, %fd238;
$L__BB0_242:
	add.s32 	%r141, %r152, 55;
	setp.ge.s32 	%p123, %r141, %r14;
	@%p123 bra 	$L__BB0_244;
	ld.shared.f64 	%fd501, [_ZZ21recommendation_kernelPdS_S_iiiE10sim_shared+944];
	ld.global.f64 	%fd502, [%rd5+1888000];
	fma.rn.f64 	%fd240, %fd501, %fd502, %fd524;
	mov.f64 	%fd524, %fd240;
$L__BB0_244:
	add.s32 	%r142, %r152, 56;
	setp.ge.s32 	%p124, %r142, %r14;
	@%p124 bra 	$L__BB0_246;
	ld.shared.f64 	%fd503, [_ZZ21recommendation_kernelPdS_S_iiiE10sim_shared+952];
	ld.global.f64 	%fd504, [%rd5+1904000];
	fma.rn.f64 	%fd242, %fd503, %fd504, %fd524;
	mov.f64 	%fd524, %fd242;
$L__BB0_246:
	add.s32 	%r143, %r152, 57;
	setp.ge.s32 	%p125, %r143, %r14;
	@%p125 bra 	$L__BB0_248;
	ld.shared.f64 	%fd505, [_ZZ21recommendation_kernelPdS_S_iiiE10sim_shared+960];
	ld.global.f64 	%fd506, [%rd5+1920000];
	fma.rn.f64 	%fd244, %fd505, %fd506, %fd524;
	mov.f64 	%fd524, %fd244;
$L__BB0_248:
	add.s32 	%r144, %r152, 58;
	setp.ge.s32 	%p126, %r144, %r14;
	@%p126 bra 	$L__BB0_250;
	ld.shared.f64 	%fd507, [_ZZ21recommendation_kernelPdS_S_iiiE10sim_shared+968];
	ld.global.f64 	%fd508, [%rd5+1936000];
	fma.rn.f64 	%fd246, %fd507, %fd508, %fd524;
	mov.f64 	%fd524, %fd246;
$L__BB0_250:
	add.s32 	%r145, %r152, 59;
	setp.ge.s32 	%p127, %r145, %r14;
	@%p127 bra 	$L__BB0_252;
	ld.shared.f64 	%fd509, [_ZZ21recommendation_kernelPdS_S_iiiE10sim_shared+976];
	ld.global.f64 	%fd510, [%rd5+1952000];
	fma.rn.f64 	%fd248, %fd509, %fd510, %fd524;
	mov.f64 	%fd524, %fd248;
$L__BB0_252:
	add.s32 	%r146, %r152, 60;
	setp.ge.s32 	%p128, %r146, %r14;
	@%p128 bra 	$L__BB0_254;
	ld.shared.f64 	%fd511, [_ZZ21recommendation_kernelPdS_S_iiiE10sim_shared+984];
	ld.global.f64 	%fd512, [%rd5+1968000];
	fma.rn.f64 	%fd250, %fd511, %fd512, %fd524;
	mov.f64 	%fd524, %fd250;
$L__BB0_254:
	add.s32 	%r147, %r152, 61;
	setp.ge.s32 	%p129, %r147, %r14;
	@%p129 bra 	$L__BB0_256;
	ld.shared.f64 	%fd513, [_ZZ21recommendation_kernelPdS_S_iiiE10sim_shared+992];
	ld.global.f64 	%fd514, [%rd5+1984000];
	fma.rn.f64 	%fd252, %fd513, %fd514, %fd524;
	mov.f64 	%fd524, %fd252;
$L__BB0_256:
	add.s32 	%r148, %r152, 62;
	setp.ge.s32 	%p130, %r148, %r14;
	@%p130 bra 	$L__BB0_258;
	ld.shared.f64 	%fd515, [_ZZ21recommendation_kernelPdS_S_iiiE10sim_shared+1000];
	ld.global.f64 	%fd516, [%rd5+2000000];
	fma.rn.f64 	%fd254, %fd515, %fd516, %fd524;
	mov.f64 	%fd524, %fd254;
$L__BB0_258:
	add.s32 	%r149, %r152, 63;
	setp.ge.s32 	%p131, %r149, %r14;
	@%p131 bra 	$L__BB0_260;
	ld.shared.f64 	%fd517, [_ZZ21recommendation_kernelPdS_S_iiiE10sim_shared+1008];
	ld.global.f64 	%fd518, [%rd5+2016000];
	fma.rn.f64 	%fd256, %fd517, %fd518, %fd524;
	mov.f64 	%fd524, %fd256;
$L__BB0_260:
	add.s32 	%r150, %r152, 64;
	setp.ge.s32 	%p132, %r150, %r14;
	@%p132 bra 	$L__BB0_262;
	ld.shared.f64 	%fd519, [_ZZ21recommendation_kernelPdS_S_iiiE10sim_shared+1016];
	ld.global.f64 	%fd520, [%rd5+2032000];
	fma.rn.f64 	%fd258, %fd519, %fd520, %fd524;
	mov.f64 	%fd524, %fd258;
$L__BB0_262:
	bar.sync 	0;
	add.s32 	%r154, %r154, 256000;
	add.s32 	%r153, %r153, 1;
	setp.ne.s32 	%p133, %r153, 0;
	add.s32 	%r152, %r152, 128;
	add.s64 	%rd17, %rd17, 1024;
	add.s32 	%r151, %r151, 128;
	@%p133 bra 	$L__BB0_2;
$L__BB0_263:
	mov.f64 	%fd260, %fd524;
	setp.ge.s32 	%p134, %r2, %r15;
	@%p134 bra 	$L__BB0_265;
	cvta.to.global.u64 	%rd14, %rd8;
	mul.wide.s32 	%rd15, %r2, 8;
	add.s64 	%rd16, %rd14, %rd15;
	st.global.f64 	[%rd16], %fd260;
$L__BB0_265:
	ret;

}
	// .globl	_Z17similarity_kernelPdS_S_iii
.visible .entry _Z17similarity_kernelPdS_S_iii(
	.param .u64 .ptr .align 1 _Z17similarity_kernelPdS_S_iii_param_0,
	.param .u64 .ptr .align 1 _Z17similarity_kernelPdS_S_iii_param_1,
	.param .u64 .ptr .align 1 _Z17similarity_kernelPdS_S_iii_param_2,
	.param .u32 _Z17similarity_kernelPdS_S_iii_param_3,
	.param .u32 _Z17similarity_kernelPdS_S_iii_param_4,
	.param .u32 _Z17similarity_kernelPdS_S_iii_param_5
)
{
	.reg .pred 	%p<519>;
	.reg .b32 	%r<418>;
	.reg .b64 	%rd<19>;
	.reg .b64 	%fd<1951>;
	// demoted variable
	.shared .align 8 .b8 _ZZ17similarity_kernelPdS_S_iiiE16user_rate_shared[1024];
	ld.param.u64 	%rd6, [_Z17similarity_kernelPdS_S_iii_param_0];
	ld.param.u64 	%rd7, [_Z17similarity_kernelPdS_S_iii_param_1];
	ld.param.u32 	%r273, [_Z17similarity_kernelPdS_S_iii_param_3];
	ld.param.u32 	%r274, [_Z17similarity_kernelPdS_S_iii_param_4];
	ld.param.u32 	%r275, [_Z17similarity_kernelPdS_S_iii_param_5];
	cvta.to.global.u64 	%rd1, %rd7;
	cvta.to.global.u64 	%rd2, %rd6;
	mov.u32 	%r286, %tid.x;
	mov.u32 	%r277, %ctaid.x;
	mov.u32 	%r278, %ntid.x;
	mad.lo.s32 	%r2, %r277, %r278, %r286;
	mul.wide.s32 	%rd8, %r273, 8;
	add.s64 	%rd9, %rd2, %rd8;
	ld.global.f64 	%fd1, [%rd9];
	setp.lt.s32 	%p1, %r274, 1;
	mov.b32 	%r276, 0;
	mov.f64 	%fd1037, 0d0000000000000000;
	mov.f64 	%fd1566, %fd1037;
	mov.f64 	%fd1567, %fd1037;
	mov.f64 	%fd1568, %fd1037;
	mov.u32 	%r290, %r276;
	@%p1 bra 	$L__BB1_389;
	add.s32 	%r280, %r274, 127;
	shr.u32 	%r281, %r280, 7;
	shl.b32 	%r282, %r286, 3;
	mov.u32 	%r283, _ZZ17similarity_kernelPdS_S_iiiE16user_rate_shared;
	add.s32 	%r3, %r283, %r282;
	mul.lo.s32 	%r284, %r2, 2000;
	mul.wide.s32 	%rd10, %r2, 8;
	add.s64 	%rd3, %rd2, %rd10;
	neg.s32 	%r287, %r281;
	mad.lo.s32 	%r285, %r273, 2000, %r286;
	mov.f64 	%fd1038, 0d0000000000000000;
	mov.b32 	%r279, 0;
	mov.u32 	%r290, %r279;
	mov.f64 	%fd1568, %fd1038;
	mov.f64 	%fd1567, %fd1038;
	mov.f64 	%fd1566, %fd1038;
$L__BB1_2:
	setp.ge.u32 	%p2, %r286, %r274;
	mov.f64 	%fd1562, 0d0000000000000000;
	@%p2 bra 	$L__BB1_4;
	mul.wide.u32 	%rd11, %r285, 8;
	add.s64 	%rd12, %rd1, %rd11;
	ld.global.f64 	%fd1562, [%rd12];
$L__BB1_4:
	mul.wide.s32 	%rd13, %r284, 8;
	add.s64 	%rd14, %rd1, %rd13;
	add.s64 	%rd4, %rd14, 512;
	setp.ge.s32 	%p3, %r2, %r275;
	st.shared.f64 	[%r3], %fd1562;
	bar.sync 	0;
	ld.shared.f64 	%fd1040, [_ZZ17similarity_kernelPdS_S_iiiE16user_rate_shared];
	setp.eq.f64 	%p4, %fd1040, 0d0000000000000000;
	or.pred  	%p5, %p3, %p4;
	@%p5 bra 	$L__BB1_7;
	ld.global.f64 	%fd8, [%rd4+-512];
	setp.eq.f64 	%p6, %fd8, 0d0000000000000000;
	@%p6 bra 	$L__BB1_7;
	ld.global.f64 	%fd1041, [%rd3];
	add.s32 	%r290, %r290, 1;
	sub.f64 	%fd1042, %fd8, %fd1041;
	sub.f64 	%fd1043, %fd1040, %fd1;
	fma.rn.f64 	%fd1566, %fd1042, %fd1043, %fd1566;
	fma.rn.f64 	%fd1567, %fd1042, %fd1042, %fd1567;
	fma.rn.f64 	%fd1568, %fd1043, %fd1043, %fd1568;
$L__BB1_7:
	setp.ge.s32 	%p7, %r2, %r275;
	ld.shared.f64 	%fd1044, [_ZZ17similarity_kernelPdS_S_iiiE16user_rate_shared+8];
	setp.eq.f64 	%p8, %fd1044, 0d0000000000000000;
	or.pred  	%p9, %p7, %p8;
	@%p9 bra 	$L__BB1_10;
	ld.global.f64 	%fd16, [%rd4+-504];
	setp.eq.f64 	%p10, %fd16, 0d0000000000000000;
	@%p10 bra 	$L__BB1_10;
	ld.global.f64 	%fd1045, [%rd3];
	add.s32 	%r290, %r290, 1;
	sub.f64 	%fd1046, %fd16, %fd1045;
	sub.f64 	%fd1047, %fd1044, %fd1;
	fma.rn.f64 	%fd1566, %fd1046, %fd1047, %fd1566;
	fma.rn.f64 	%fd1567, %fd1046, %fd1046, %fd1567;
	fma.rn.f64 	%fd1568, %fd1047, %fd1047, %fd1568;
$L__BB1_10:
	setp.ge.s32 	%p11, %r2, %r275;
	ld.shared.f64 	%fd1048, [_ZZ17similarity_kernelPdS_S_iiiE16user_rate_shared+16];
	setp.eq.f64 	%p12, %fd1048, 0d0000000000000000;
	or.pred  	%p13, %p11, %p12;
	@%p13 bra 	$L__BB1_13;
	ld.global.f64 	%fd24, [%rd4+-496];
	setp.eq.f64 	%p14, %fd24, 0d0000000000000000;
	@%p14 bra 	$L__BB1_13;
	ld.global.f64 	%fd1049, [%rd3];
	add.s32 	%r290, %r290, 1;
	sub.f64 	%fd1050, %fd24, %fd1049;
	sub.f64 	%fd1051, %fd1048, %fd1;
	fma.rn.f64 	%fd1566, %fd1050, %fd1051, %fd1566;
	fma.rn.f64 	%fd1567, %fd1050, %fd1050, %fd1567;
	fma.rn.f64 	%fd1568, %fd1051, %fd1051, %fd1568;
$L__BB1_13:
	setp.ge.s32 	%p15, %r2, %r275;
	ld.shared.f64 	%fd1052, [_ZZ17similarity_kernelPdS_S_iiiE16user_rate_shared+24];
	setp.eq.f64 	%p16, %fd1052, 0d0000000000000000;
	or.pred  	%p17, %p15, %p16;
	@%p17 bra 	$L__BB1_16;
	ld.global.f64 	%fd32, [%rd4+-488];
	setp.eq.f64 	%p18, %fd32, 0d0000000000000000;
	@%p18 bra 	$L__BB1_16;
	ld.global.f64 	%fd1053, [%rd3];
	add.s32 	%r290, %r290, 1;
	sub.f64 	%fd1054, %fd32, %fd1053;
	sub.f64 	%fd1055, %fd1052, %fd1;
	fma.rn.f64 	%fd1566, %fd1054, %fd1055, %fd1566;
	fma.rn.f64 	%fd1567, %fd1054, %fd1054, %fd1567;
	fma.rn.f64 	%fd1568, %fd1055, %fd1055, %fd1568;
$L__BB1_16:
	setp.ge.s32 	%p19, %r2, %r275;
	ld.shared.f64 	%fd1056, [_ZZ17similarity_kernelPdS_S_iiiE16user_rate_shared+32];
	setp.eq.f64 	%p20, %fd1056, 0d0000000000000000;
	or.pred  	%p21, %p19, %p20;
	@%p21 bra 	$L__BB1_19;
	ld.global.f64 	%fd40, [%rd4+-480];
	setp.eq.f64 	%p22, %fd40, 0d0000000000000000;
	@%p22 bra 	$L__BB1_19;
	ld.global.f64 	%fd1057, [%rd3];
	add.s32 	%r290, %r290, 1;
	sub.f64 	%fd1058, %fd40, %fd1057;
	sub.f64 	%fd1059, %fd1056, %fd1;
	fma.rn.f64 	%fd1566, %fd1058, %fd1059, %fd1566;
	fma.rn.f64 	%fd1567, %fd1058, %fd1058, %fd1567;
	fma.rn.f64 	%fd1568, %fd1059, %fd1059, %fd1568;
$L__BB1_19:
	setp.ge.s32 	%p23, %r2, %r275;
	ld.shared.f64 	%fd1060, [_ZZ17similarity_kernelPdS_S_iiiE16user_rate_shared+40];
	setp.eq.f64 	%p24, %fd1060, 0d0000000000000000;
	or.pred  	%p25, %p23, %p24;
	@%p25 bra 	$L__BB1_22;
	ld.global.f64 	%fd48, [%rd4+-472];
	setp.eq.f64 	%p26, %fd48, 0d0000000000000000;
	@%p26 bra 	$L__BB1_22;
	ld.global.f64 	%fd1061, [%rd3];
	add.s32 	%r290, %r290, 1;
	sub.f64 	%fd1062, %fd48, %fd1061;
	sub.f64 	%fd1063, %fd1060, %fd1;
	fma.rn.f64 	%fd1566, %fd1062, %fd1063, %fd1566;
	fma.rn.f64 	%fd1567, %fd1062, %fd1062, %fd1567;
	fma.rn.f64 	%fd1568, %fd1063, %fd1063, %fd1568;
$L__BB1_22:
	setp.ge.s32 	%p27, %r2, %r275;
	ld.shared.f64 	%fd1064, [_ZZ17similarity_kernelPdS_S_iiiE16user_rate_shared+48];
	setp.eq.f64 	%p28, %fd1064, 0d0000000000000000;
	or.pred  	%p29, %p27, %p28;
	@%p29 bra 	$L__BB1_25;
	ld.global.f64 	%fd56, [%rd4+-464];
	setp.eq.f64 	%p30, %fd56, 0d0000000000000000;
	@%p30 bra 	$L__BB1_25;
	ld.global.f64 	%fd1065, [%rd3];
	add.s32 	%r290, %r290, 1;
	sub.f64 	%fd1066, %fd56, %fd1065;
	sub.f64 	%fd1067, %fd1064, %fd1;
	fma.rn.f64 	%fd1566, %fd1066, %fd1067, %fd1566;
	fma.rn.f64 	%fd1567, %fd1066, %fd1066, %fd1567;
	fma.rn.f64 	%fd1568, %fd1067, %fd1067, %fd1568;
$L__BB1_25:
	setp.ge.s32 	%p31, %r2, %r275;
	ld.shared.f64 	%fd1068, [_ZZ17similarity_kernelPdS_S_iiiE16user_rate_shared+56];
	setp.eq.f64 	%p32, %fd1068, 0d0000000000000000;
	or.pred  	%p33, %p31, %p32;
	@%p33 bra 	$L__BB1_28;
	ld.global.f64 	%fd64, [%rd4+-456];
	setp.eq.f64 	%p34, %fd64, 0d0000000000000000;
	@%p34 bra 	$L__BB1_28;
	ld.global.f64 	%fd1069, [%rd3];
	add.s32 	%r290, %r290, 1;
	sub.f64 	%fd1070, %fd64, %fd1069;
	sub.f64 	%fd1071, %fd1068, %fd1;
	fma.rn.f64 	%fd1566, %fd1070, %fd1071, %fd1566;
	fma.rn.f64 	%fd1567, %fd1070, %fd1070, %fd1567;
	fma.rn.f64 	%fd1568, %fd1071, %fd1071, %fd1568;
$L__BB1_28:
	setp.ge.s32 	%p35, %r2, %r275;
	ld.shared.f64 	%fd1072, [_ZZ17similarity_kernelPdS_S_iiiE16user_rate_shared+64];
	setp.eq.f64 	%p36, %fd1072, 0d0000000000000000;
	or.pred  	%p37, %p35, %p36;
	@%p37 bra 	$L__BB1_31;
	ld.global.f64 	%fd72, [%rd4+-448];
	setp.eq.f64 	%p38, %fd72, 0d0000000000000000;
	@%p38 bra 	$L__BB1_31;
	ld.global.f64 	%fd1073, [%rd3];
	add.s32 	%r290, %r290, 1;
	sub.f64 	%fd1074, %fd72, %fd1073;
	sub.f64 	%fd1075, %fd1072, %fd1;
	fma.rn.f64 	%fd1566, %fd1074, %fd1075, %fd1566;
	fma.rn.f64 	%fd1567, %fd1074, %fd1074, %fd1567;
	fma.rn.f64 	%fd1568, %fd1075, %fd1075, %fd1568;
$L__BB1_31:
	setp.ge.s32 	%p39, %r2, %r275;
	ld.shared.f64 	%fd1076, [_ZZ17similarity_kernelPdS_S_iiiE16user_rate_shared+72];
	setp.eq.f64 	%p40, %fd1076, 0d0000000000000000;
	or.pred  	%p41, %p39, %p40;
	@%p41 bra 	$L__BB1_34;
	ld.global.f64 	%fd80, [%rd4+-440];
	setp.eq.f64 	%p42, %fd80, 0d0000000000000000;
	@%p42 bra 	$L__BB1_34;
	ld.global.f64 	%fd1077, [%rd3];
	add.s32 	%r290, %r290, 1;
	sub.f64 	%fd1078, %fd80, %fd1077;
	sub.f64 	%fd1079, %fd1076, %fd1;
	fma.rn.f64 	%fd1566, %fd1078, %fd1079, %fd1566;
	fma.rn.f64 	%fd1567, %fd1078, %fd1078, %fd1567;
	fma.rn.f64 	%fd1568, %fd1079, %fd1079, %fd1568;
$L__BB1_34:
	setp.ge.s32 	%p43, %r2, %r275;
	ld.shared.f64 	%fd1080, [_ZZ17similarity_kernelPdS_S_iiiE16user_rate_shared+80];
	setp.eq.f64 	%p44, %fd1080, 0d0000000000000000;
	or.pred  	%p45, %p43, %p44;
	@%p45 bra 	$L__BB1_37;
	ld.global.f64 	%fd88, [%rd4+-432];
	setp.eq.f64 	%p46, %fd88, 0d0000000000000000;
	@%p46 bra 	$L__BB1_37;
	ld.global.f64 	%fd1081, [%rd3];
	add.s32 	%r290, %r290, 1;
	sub.f64 	%fd1082, %fd88, %fd1081;
	sub.f64 	%fd1083, %fd1080, %fd1;
	fma.rn.f64 	%fd1566, %fd1082, %fd1083, %fd1566;
	fma.rn.f64 	%fd1567, %fd1082, %fd1082, %fd1567;
	fma.rn.f64 	%fd1568, %fd1083, %fd1083, %fd1568;
$L__BB1_37:
	setp.ge.s32 	%p47, %r2, %r275;
	ld.shared.f64 	%fd1084, [_ZZ17similarity_kernelPdS_S_iiiE16user_rate_shared+88];
	setp.eq.f64 	%p48, %fd1084, 0d0000000000000000;
	or.pred  	%p49, %p47, %p48;
	@%p49 bra 	$L__BB1_40;
	ld.global.f64 	%fd96, [%rd4+-424];
	setp.eq.f64 	%p50, %fd96, 0d0000000000000000;
	@%p50 bra 	$L__BB1_40;
	ld.global.f64 	%fd1085, [%rd3];
	add.s32 	%r290, %r290, 1;
	sub.f64 	%fd1086, %fd96, %fd1085;
	sub.f64 	%fd1087, %fd1084, %fd1;
	fma.rn.f64 	%fd1566, %fd1086, %fd1087, %fd1566;
	fma.rn.f64 	%fd1567, %fd1086, %fd1086, %fd1567;
	fma.rn.f64 	%fd1568, %fd1087, %fd1087, %fd1568;
$L__BB1_40:
	setp.ge.s32 	%p51, %r2, %r275;
	ld.shared.f64 	%fd1088, [_ZZ17similarity_kernelPdS_S_iiiE16user_rate_shared+96];
	setp.eq.f64 	%p52, %fd1088, 0d0000000000000000;
	or.pred  	%p53, %p51, %p52;
	@%p53 bra 	$L__BB1_43;
	ld.global.f64 	%fd104, [%rd4+-416];
	setp.eq.f64 	%p54, %fd104, 0d0000000000000000;
	@%p54 bra 	$L__BB1_43;
	ld.global.f64 	%fd1089, [%rd3];
	add.s32 	%r290, %r290, 1;
	sub.f64 	%fd1090, %fd104, %fd1089;
	sub.f64 	%fd1091, %fd1088, %fd1;
	fma.rn.f64 	%fd1566, %fd1090, %fd1091, %fd1566;
	fma.rn.f64 	%fd1567, %fd1090, %fd1090, %fd1567;
	fma.rn.f64 	%fd1568, %fd1091, %fd1091, %fd1568;
$L__BB1_43:
	setp.ge.s32 	%p55, %r2, %r275;
	ld.shared.f64 	%fd1092, [_ZZ17similarity_kernelPdS_S_iiiE16user_rate_shared+104];
	setp.eq.f64 	%p56, %fd1092, 0d0000000000000000;
	or.pred  	%p57, %p55, %p56;
	@%p57 bra 	$L__BB1_46;
	ld.global.f64 	%fd112, [%rd4+-408];
	setp.eq.f64 	%p58, %fd112, 0d0000000000000000;
	@%p58 bra 	$L__BB1_46;
	ld.global.f64 	%fd1093, [%rd3];
	add.s32 	%r290, %r290, 1;
	sub.f64 	%fd1094, %fd112, %fd1093;
	sub.f64 	%fd1095, %fd1092, %fd1;
	fma.rn.f64 	%fd1566, %fd1094, %fd1095, %fd1566;
	fma.rn.f64 	%fd1567, %fd1094, %fd1094, %fd1567;
	fma.rn.f64 	%fd1568, %fd1095, %fd1095, %fd1568;
$L__BB1_46:
	setp.ge.s32 	%p59, %r2, %r275;
	ld.shared.f64 	%fd1096, [_ZZ17similarity_kernelPdS_S_iiiE16user_rate_shared+112];
	setp.eq.f64 	%p60, %fd1096, 0d0000000000000000;
	or.pred  	%p61, %p59, %p60;
	@%p61 bra 	$L__BB1_49;
	ld.global.f64 	%fd120, [%rd4+-400];
	setp.eq.f64 	%p62, %fd120, 0d0000000000000000;
	@%p62 bra 	$L__BB1_49;
	ld.global.f64 	%fd1097, [%rd3];
	add.s32 	%r290, %r290, 1;
	sub.f64 	%fd1098, %fd120, %fd1097;
	sub.f64 	%fd1099, %fd1096, %fd1;
	fma.rn.f64 	%fd1566, %fd1098, %fd1099, %fd1566;
	fma.rn.f64 	%fd1567, %fd1098, %fd1098, %fd1567;
	fma.rn.f64 	%fd1568, %fd1099, %fd1099, %fd1568;
$L__BB1_49:
	setp.ge.s32 	%p63, %r2, %r275;
	ld.shared.f64 	%fd1100, [_ZZ17similarity_kernelPdS_S_iiiE16user_rate_shared+120];
	setp.eq.f64 	%p64, %fd1100, 0d0000000000000000;
	or.pred  	%p65, %p63, %p64;
	@%p65 bra 	$L__BB1_52;
	ld.global.f64 	%fd128, [%rd4+-392];
	setp.eq.f64 	%p66, %fd128, 0d0000000000000000;
	@%p66 bra 	$L__BB1_52;
	ld.global.f64 	%fd1101, [%rd3];
	add.s32 	%r290, %r290, 1;
	sub.f64 	%fd1102, %fd128, %fd1101;
	sub.f64 	%fd1103, %fd1100, %fd1;
	fma.rn.f64 	%fd1566, %fd1102, %fd1103, %fd1566;
	fma.rn.f64 	%fd1567, %fd1102, %fd1102, %fd1567;
	fma.rn.f64 	%fd1568, %fd1103, %fd1103, %fd1568;
$L__BB1_52:
	setp.ge.s32 	%p67, %r2, %r275;
	ld.shared.f64 	%fd1104, [_ZZ17similarity_kernelPdS_S_iiiE16user_rate_shared+128];
	setp.eq.f64 	%p68, %fd1104, 0d0000000000000000;
	or.pred  	%p69, %p67, %p68;
	@%p69 bra 	$L__BB1_55;
	ld.global.f64 	%fd136, [%rd4+-384];
	setp.eq.f64 	%p70, %fd136, 0d0000000000000000;
	@%p70 bra 	$L__BB1_55;
	ld.global.f64 	%fd1105, [%rd3];
	add.s32 	%r290, %r290, 1;
	sub.f64 	%fd1106, %fd136, %fd1105;
	sub.f64 	%fd1107, %fd1104, %fd1;
	fma.rn.f64 	%fd1566, %fd1106, %fd1107, %fd1566;
	fma.rn.f64 	%fd1567, %fd1106, %fd1106, %fd1567;
	fma.rn.f64 	%fd1568, %fd1107, %fd1107, %fd1568;
$L__BB1_55:
	setp.ge.s32 	%p71, %r2, %r275;
	ld.shared.f64 	%fd1108, [_ZZ17similarity_kernelPdS_S_iiiE16user_rate_shared+136];
	setp.eq.f64 	%p72, %fd1108, 0d0000000000000000;
	or.pred  	%p73, %p71, %p72;
	@%p73 bra 	$L__BB1_58;
	ld.global.f64 	%fd144, [%rd4+-376];
	setp.eq.f64 	%p74, %fd144, 0d0000000000000000;
	@%p74 bra 	$L__BB1_58;
	ld.global.f64 	%fd1109, [%rd3];
	add.s32 	%r290, %r290, 1;
	sub.f64 	%fd1110, %fd144, %fd1109;
	sub.f64 	%fd1111, %fd1108, %fd1;
	fma.rn.f64 	%fd1566, %fd1110, %fd1111, %fd1566;
	fma.rn.f64 	%fd1567, %fd1110, %fd1110, %fd1567;
	fma.rn.f64 	%fd1568, %fd1111, %fd1111, %fd1568;
$L__BB1_58:
	setp.ge.s32 	%p75, %r2, %r275;
	ld.shared.f64 	%fd1112, [_ZZ17similarity_kernelPdS_S_iiiE16user_rate_shared+144];
	setp.eq.f64 	%p76, %fd1112, 0d0000000000000000;
	or.pred  	%p77, %p75, %p76;
	@%p77 bra 	$L__BB1_61;
	ld.global.f64 	%fd152, [%rd4+-368];
	setp.eq.f64 	%p78, %fd152, 0d0000000000000000;
	@%p78 bra 	$L__BB1_61;
	ld.global.f64 	%fd1113, [%rd3];
	add.s32 	%r290, %r290, 1;
	sub.f64 	%fd1114, %fd152, %fd1113;
	sub.f64 	%fd1115, %fd1112, %fd1;
	fma.rn.f64 	%fd1566, %fd1114, %fd1115, %fd1566;
	fma.rn.f64 	%fd1567, %fd1114, %fd1114, %fd1567;
	fma.rn.f64 	%fd1568, %fd1115, %fd1115, %fd1568;
$L__BB1_61:
	setp.ge.s32 	%p79, %r2, %r275;
	ld.shared.f64 	%fd1116, [_ZZ17similarity_kernelPdS_S_iiiE16user_rate_shared+152];
	setp.eq.f64 	%p80, %fd1116, 0d0000000000000000;
	or.pred  	%p81, %p79, %p80;
	@%p81 bra 	$L__BB1_64;
	ld.global.f64 	%fd160, [%rd4+-360];
	setp.eq.f64 	%p82, %fd160, 0d0000000000000000;
	@%p82 bra 	$L__BB1_64;
	ld.global.f64 	%fd1117, [%rd3];
	add.s32 	%r290, %r290, 1;
	sub.f64 	%fd1118, %fd160, %fd1117;
	sub.f64 	%fd1119, %fd1116, %fd1;
	fma.rn.f64 	%fd1566, %fd1118, %fd1119, %fd1566;
	fma.rn.f64 	%fd1567, %fd1118, %fd1118, %fd1567;
	fma.rn.f64 	%fd1568, %fd1119, %fd1119, %fd1568;
$L__BB1_64:
	setp.ge.s32 	%p83, %r2, %r275;
	ld.shared.f64 	%fd1120, [_ZZ17similarity_kernelPdS_S_iiiE16user_rate_shared+160];
	setp.eq.f64 	%p84, %fd1120, 0d0000000000000000;
	or.pred  	%p85, %p83, %p84;
	@%p85 bra 	$L__BB1_67;
	ld.global.f64 	%fd168, [%rd4+-352];
	setp.eq.f64 	%p86, %fd168, 0d0000000000000000;
	@%p86 bra 	$L__BB1_67;
	ld.global.f64 	%fd1121, [%rd3];
	add.s32 	%r290, %r290, 1;
	sub.f64 	%fd1122, %fd168, %fd1121;
	sub.f64 	%fd1123, %fd1120, %fd1;
	fma.rn.f64 	%fd1566, %fd1122, %fd1123, %fd1566;
	fma.rn.f64 	%fd1567, %fd1122, %fd1122, %fd1567;
	fma.rn.f64 	%fd1568, %fd1123, %fd1123, %fd1568;
$L__BB1_67:
	setp.ge.s32 	%p87, %r2, %r275;
	ld.shared.f64 	%fd1124, [_ZZ17similarity_kernelPdS_S_iiiE16user_rate_shared+168];
	setp.eq.f64 	%p88, %fd1124, 0d0000000000000000;
	or.pred  	%p89, %p87, %p88;
	@%p89 bra 	$L__BB1_70;
	ld.global.f64 	%fd176, [%rd4+-344];
	setp.eq.f64 	%p90, %fd176, 0d0000000000000000;
	@%p90 bra 	$L__BB1_70;
	ld.global.f64 	%fd1125, [%rd3];
	add.s32 	%r290, %r290, 1;
	sub.f64 	%fd1126, %fd176, %fd1125;
	sub.f64 	%fd1127, %fd1124, %fd1;
	fma.rn.f64 	%fd1566, %fd1126, %fd1127, %fd1566;
	fma.rn.f64 	%fd1567, %fd1126, %fd1126, %fd1567;
	fma.rn.f64 	%fd1568, %fd1127, %fd1127, %fd1568;
$L__BB1_70:
	setp.ge.s32 	%p91, %r2, %r275;
	ld.shared.f64 	%fd1128, [_ZZ17similarity_kernelPdS_S_iiiE16user_rate_shared+176];
	setp.eq.f64 	%p92, %fd1128, 0d0000000000000000;
	or.pred  	%p93, %p91, %p92;
	@%p93 bra 	$L__BB1_73;
	ld.global.f64 	%fd184, [%rd4+-336];
	setp.eq.f64 	%p94, %fd184, 0d0000000000000000;
	@%p94 bra 	$L__BB1_73;
	ld.global.f64 	%fd1129, [%rd3];
	add.s32 	%r290, %r290, 1;
	sub.f64 	%fd1130, %fd184, %fd1129;
	sub.f64 	%fd1131, %fd1128, %fd1;
	fma.rn.f64 	%fd1566, %fd1130, %fd1131, %fd1566;
	fma.rn.f64 	%fd1567, %fd1130, %fd1130, %fd1567;
	fma.rn.f64 	%fd1568, %fd1131, %fd1131, %fd1568;
$L__BB1_73:
	setp.ge.s32 	%p95, %r2, %r275;
	ld.shared.f64 	%fd1132, [_ZZ17similarity_kernelPdS_S_iiiE16user_rate_shared+184];
	setp.eq.f64 	%p96, %fd1132, 0d0000000000000000;
	or.pred  	%p97, %p95, %p96;
	@%p97 bra 	$L__BB1_76;
	ld.global.f64 	%fd192, [%rd4+-328];
	setp.eq.f64 	%p98, %fd192, 0d0000000000000000;
	@%p98 bra 	$L__BB1_76;
	ld.global.f64 	%fd1133, [%rd3];
	add.s32 	%r290, %r290, 1;
	sub.f64 	%fd1134, %fd192, %fd1133;
	sub.f64 	%fd1135, %fd1132, %fd1;
	fma.rn.f64 	%fd1566, %fd1134, %fd1135, %fd1566;
	fma.rn.f64 	%fd1567, %fd1134, %fd1134, %fd1567;
	fma.rn.f64 	%fd1568, %fd1135, %fd1135, %fd1568;
$L__BB1_76:
	setp.ge.s32 	%p99, %r2, %r275;
	ld.shared.f64 	%fd1136, [_ZZ17similarity_kernelPdS_S_iiiE16user_rate_shared+192];
	setp.eq.f64 	%p100, %fd1136, 0d0000000000000000;
	or.pred  	%p101, %p99, %p100;
	@%p101 bra 	$L__BB1_79;
	ld.global.f64 	%fd200, [%rd4+-320];
	setp.eq.f64 	%p102, %fd200, 0d0000000000000000;
	@%p102 bra 	$L__BB1_79;
	ld.global.f64 	%fd1137, [%rd3];
	add.s32 	%r290, %r290, 1;
	sub.f64 	%fd1138, %fd200, %fd1137;
	sub.f64 	%fd1139, %fd1136, %fd1;
	fma.rn.f64 	%fd1566, %fd1138, %fd1139, %fd1566;
	fma.rn.f64 	%fd1567, %fd1138, %fd1138, %fd1567;
	fma.rn.f64 	%fd1568, %fd1139, %fd1139, %fd1568;
$L__BB1_79:
	setp.ge.s32 	%p103, %r2, %r275;
	ld.shared.f64 	%fd1140, [_ZZ17similarity_kernelPdS_S_iiiE16user_rate_shared+200];
	setp.eq.f64 	%p104, %fd1140, 0d0000000000000000;
	or.pred  	%p105, %p103, %p104;
	@%p105 bra 	$L__BB1_82;
	ld.global.f64 	%fd208, [%rd4+-312];
	setp.eq.f64 	%p106, %fd208, 0d0000000000000000;
	@%p106 bra 	$L__BB1_82;
	ld.global.f64 	%fd1141, [%rd3];
	add.s32 	%r290, %r290, 1;
	sub.f64 	%fd1142, %fd208, %fd1141;
	sub.f64 	%fd1143, %fd1140, %fd1;
	fma.rn.f64 	%fd1566, %fd1142, %fd1143, %fd1566;
	fma.rn.f64 	%fd1567, %fd1142, %fd1142, %fd1567;
	fma.rn.f64 	%fd1568, %fd1143, %fd1143, %fd1568;
$L__BB1_82:
	setp.ge.s32 	%p107, %r2, %r275;
	ld.shared.f64 	%fd1144, [_ZZ17similarity_kernelPdS_S_iiiE16user_rate_shared+208];
	setp.eq.f64 	%p108, %fd1144, 0d0000000000000000;
	or.pred  	%p109, %p107, %p108;
	@%p109 bra 	$L__BB1_85;
	ld.global.f64 	%fd216, [%rd4+-304];
	setp.eq.f64 	%p110, %fd216, 0d0000000000000000;
	@%p110 bra 	$L__BB1_85;
	ld.global.f64 	%fd1145, [%rd3];
	add.s32 	%r290, %r290, 1;
	sub.f64 	%fd1146, %fd216, %fd1145;
	sub.f64 	%fd1147, %fd1144, %fd1;
	fma.rn.f64 	%fd1566, %fd1146, %fd1147, %fd1566;
	fma.rn.f64 	%fd1567, %fd1146, %fd1146, %fd1567;
	fma.rn.f64 	%fd1568, %fd1147, %fd1147, %fd1568;
$L__BB1_85:
	setp.ge.s32 	%p111, %r2, %r275;
	ld.shared.f64 	%fd1148, [_ZZ17similarity_kernelPdS_S_iiiE16user_rate_shared+216];
	setp.eq.f64 	%p112, %fd1148, 0d0000000000000000;
	or.pred  	%p113, %p111, %p112;
	@%p113 bra 	$L__BB1_88;
	ld.global.f64 	%fd224, [%rd4+-296];
	setp.eq.f64 	%p114, %fd224, 0d0000000000000000;
	@%p114 bra 	$L__BB1_88;
	ld.global.f64 	%fd1149, [%rd3];
	add.s32 	%r290, %r290, 1;
	sub.f64 	%fd1150, %fd224, %fd1149;
	sub.f64 	%fd1151, %fd1148, %fd1;
	fma.rn.f64 	%fd1566, %fd1150, %fd1151, %fd1566;
	fma.rn.f64 	%fd1567, %fd1150, %fd1150, %fd1567;
	fma.rn.f64 	%fd1568, %fd1151, %fd1151, %fd1568;
$L__BB1_88:
	setp.ge.s32 	%p115, %r2, %r275;
	ld.shared.f64 	%fd1152, [_ZZ17similarity_kernelPdS_S_iiiE16user_rate_shared+224];
	setp.eq.f64 	%p116, %fd1152, 0d0000000000000000;
	or.pred  	%p117, %p115, %p116;
	@%p117 bra 	$L__BB1_91;
	ld.global.f64 	%fd232, [%rd4+-288];
	setp.eq.f64 	%p118, %fd232, 0d0000000000000000;
	@%p118 bra 	$L__BB1_91;
	ld.global.f64 	%fd1153, [%rd3];
	add.s32 	%r290, %r290, 1;
	sub.f64 	%fd1154, %fd232, %fd1153;
	sub.f64 	%fd1155, %fd1152, %fd1;
	fma.rn.f64 	%fd1566, %fd1154, %fd1155, %fd1566;
	fma.rn.f64 	%fd1567, %fd1154, %fd1154, %fd1567;
	fma.rn.f64 	%fd1568, %fd1155, %fd1155, %fd1568;
$L__BB1_91:
	setp.ge.s32 	%p119, %r2, %r275;
	ld.shared.f64 	%fd1156, [_ZZ17similarity_kernelPdS_S_iiiE16user_rate_shared+232];
	setp.eq.f64 	%p120, %fd1156, 0d0000000000000000;
	or.pred  	%p121, %p119, %p120;
	@%p121 bra 	$L__BB1_94;
	ld.global.f64 	%fd240, [%rd4+-280];
	setp.eq.f64 	%p122, %fd240, 0d0000000000000000;
	@%p122 bra 	$L__BB1_94;
	ld.global.f64 	%fd1157, [%rd3];
	add.s32 	%r290, %r290, 1;
	sub.f64 	%fd1158, %fd240, %fd1157;
	sub.f64 	%fd1159, %fd1156, %fd1;
	fma.rn.f64 	%fd1566, %fd1158, %fd1159, %fd1566;
	fma.rn.f64 	%fd1567, %fd1158, %fd1158, %fd1567;
	fma.rn.f64 	%fd1568, %fd1159, %fd1159, %fd1568;
$L__BB1_94:
	setp.ge.s32 	%p123, %r2, %r275;
	ld.shared.f64 	%fd1160, [_ZZ17similarity_kernelPdS_S_iiiE16user_rate_shared+240];
	setp.eq.f64 	%p124, %fd1160, 0d0000000000000000;
	or.pred  	%p125, %p123, %p124;
	@%p125 bra 	$L__BB1_97;
	ld.global.f64 	%fd248, [%rd4+-272];
	setp.eq.f64 	%p126, %fd248, 0d0000000000000000;
	@%p126 bra 	$L__BB1_97;
	ld.global.f64 	%fd1161, [%rd3];
	add.s32 	%r290, %r290, 1;
	sub.f64 	%fd1162, %fd248, %fd1161;
	sub.f64 	%fd1163, %fd1160, %fd1;
	fma.rn.f64 	%fd1566, %fd1162, %fd1163, %fd1566;
	fma.rn.f64 	%fd1567, %fd1162, %fd1162, %fd1567;
	fma.rn.f64 	%fd1568, %fd1163, %fd1163, %fd1568;
$L__BB1_97:
	setp.ge.s32 	%p127, %r2, %r275;
	ld.shared.f64 	%fd1164, [_ZZ17similarity_kernelPdS_S_iiiE16user_rate_shared+248];
	setp.eq.f64 	%p128, %fd1164, 0d0000000000000000;
	or.pred  	%p129, %p127, %p128;
	@%p129 bra 	$L__BB1_100;
	ld.global.f64 	%fd256, [%rd4+-264];
	setp.eq.f64 	%p130, %fd256, 0d0000000000000000;
	@%p130 bra 	$L__BB1_100;
	ld.global.f64 	%fd1165, [%rd3];
	add.s32 	%r290, %r290, 1;
	sub.f64 	%fd1166, %fd256, %fd1165;
	sub.f64 	%fd1167, %fd1164, %fd1;
	fma.rn.f64 	%fd1566, %fd1166, %fd1167, %fd1566;
	fma.rn.f64 	%fd1567, %fd1166, %fd1166, %fd1567;
	fma.rn.f64 	%fd1568, %fd1167, %fd1167, %fd1568;
$L__BB1_100:
	setp.ge.s32 	%p131, %r2, %r275;
	ld.shared.f64 	%fd1168, [_ZZ17similarity_kernelPdS_S_iiiE16user_rate_shared+256];
	setp.eq.f64 	%p132, %fd1168, 0d0000000000000000;
	or.pred  	%p133, %p131, %p132;
	@%p133 bra 	$L__BB1_103;
	ld.global.f64 	%fd264, [%rd4+-256];
	setp.eq.f64 	%p134, %fd264, 0d0000000000000000;
	@%p134 bra 	$L__BB1_103;
	ld.global.f64 	%fd1169, [%rd3];
	add.s32 	%r290, %r290, 1;
	sub.f64 	%fd1170, %fd264, %fd1169;
	sub.f64 	%fd1171, %fd1168, %fd1;
	fma.rn.f64 	%fd1566, %fd1170, %fd1171, %fd1566;
	fma.rn.f64 	%fd1567, %fd1170, %fd1170, %fd1567;
	fma.rn.f64 	%fd1568, %fd1171, %fd1171, %fd1568;
$L__BB1_103:
	setp.ge.s32 	%p135, %r2, %r275;
	ld.shared.f64 	%fd1172, [_ZZ17similarity_kernelPdS_S_iiiE16user_rate_shared+264];
	setp.eq.f64 	%p136, %fd1172, 0d0000000000000000;
	or.pred  	%p137, %p135, %p136;
	@%p137 bra 	$L__BB1_106;
	ld.global.f64 	%fd272, [%rd4+-248];
	setp.eq.f64 	%p138, %fd272, 0d0000000000000000;
	@%p138 bra 	$L__BB1_106;
	ld.global.f64 	%fd1173, [%rd3];
	add.s32 	%r290, %r290, 1;
	sub.f64 	%fd1174, %fd272, %fd1173;
	sub.f64 	%fd1175, %fd1172, %fd1;
	fma.rn.f64 	%fd1566, %fd1174, %fd1175, %fd1566;
	fma.rn.f64 	%fd1567, %fd1174, %fd1174, %fd1567;
	fma.rn.f64 	%fd1568, %fd1175, %fd1175, %fd1568;
$L__BB1_106:
	setp.ge.s32 	%p139, %r2, %r275;
	ld.shared.f64 	%fd1176, [_ZZ17similarity_kernelPdS_S_iiiE16user_rate_shared+272];
	setp.eq.f64 	%p140, %fd1176, 0d0000000000000000;
	or.pred  	%p141, %p139, %p140;
	@%p141 bra 	$L__BB1_109;
	ld.global.f64 	%fd280, [%rd4+-240];
	setp.eq.f64 	%p142, %fd280, 0d0000000000000000;
	@%p142 bra 	$L__BB1_109;
	ld.global.f64 	%fd1177, [%rd3];
	add.s32 	%r290, %r290, 1;
	sub.f64 	%fd1178, %fd280, %fd1177;
	sub.f64 	%fd1179, %fd1176, %fd1;
	fma.rn.f64 	%fd1566, %fd1178, %fd1179, %fd1566;
	fma.rn.f64 	%fd1567, %fd1178, %fd1178, %fd1567;
	fma.rn.f64 	%fd1568, %fd1179, %fd1179, %fd1568;
$L__BB1_109:
	setp.ge.s32 	%p143, %r2, %r275;
	ld.shared.f64 	%fd1180, [_ZZ17similarity_kernelPdS_S_iiiE16user_rate_shared+280];
	setp.eq.f64 	%p144, %fd1180, 0d0000000000000000;
	or.pred  	%p145, %p143, %p144;
	@%p145 bra 	$L__BB1_112;
	ld.global.f64 	%fd288, [%rd4+-232];
	setp.eq.f64 	%p146, %fd288, 0d0000000000000000;
	@%p146 bra 	$L__BB1_112;
	ld.global.f64 	%fd1181, [%rd3];
	add.s32 	%r290, %r290, 1;
	sub.f64 	%fd1182, %fd288, %fd1181;
	sub.f64 	%fd1183, %fd1180, %fd1;
	fma.rn.f64 	%fd1566, %fd1182, %fd1183, %fd1566;
	fma.rn.f64 	%fd1567, %fd1182, %fd1182, %fd1567;
	fma.rn.f64 	%fd1568, %fd1183, %fd1183, %fd1568;
$L__BB1_112:
	setp.ge.s32 	%p147, %r2, %r275;
	ld.shared.f64 	%fd1184, [_ZZ17similarity_kernelPdS_S_iiiE16user_rate_shared+288];
	setp.eq.f64 	%p148, %fd1184, 0d0000000000000000;
	or.pred  	%p149, %p147, %p148;
	@%p149 bra 	$L__BB1_115;
	ld.global.f64 	%fd296, [%rd4+-224];
	setp.eq.f64 	%p150, %fd296, 0d0000000000000000;
	@%p150 bra 	$L__BB1_115;
	ld.global.f64 	%fd1185, [%rd3];
	add.s32 	%r290, %r290, 1;
	sub.f64 	%fd1186, %fd296, %fd1185;
	sub.f64 	%fd1187, %fd1184, %fd1;
	fma.rn.f64 	%fd1566, %fd1186, %fd1187, %fd1566;
	fma.rn.f64 	%fd1567, %fd1186, %fd1186, %fd1567;
	fma.rn.f64 	%fd1568, %fd1187, %fd1187, %fd1568;
$L__BB1_115:
	setp.ge.s32 	%p151, %r2, %r275;
	ld.shared.f64 	%fd1188, [_ZZ17similarity_kernelPdS_S_iiiE16user_rate_shared+296];
	setp.eq.f64 	%p152, %fd1188, 0d0000000000000000;
	or.pred  	%p153, %p151, %p152;
	@%p153 bra 	$L__BB1_118;
	ld.global.f64 	%fd304, [%rd4+-216];
	setp.eq.f64 	%p154, %fd304, 0d0000000000000000;
	@%p154 bra 	$L__BB1_118;
	ld.global.f64 	%fd1189, [%rd3];
	add.s32 	%r290, %r290, 1;
	sub.f64 	%fd1190, %fd304, %fd1189;
	sub.f64 	%fd1191, %fd1188, %fd1;
	fma.rn.f64 	%fd1566, %fd1190, %fd1191, %fd1566;
	fma.rn.f64 	%fd1567, %fd1190, %fd1190, %fd1567;
	fma.rn.f64 	%fd1568, %fd1191, %fd1191, %fd1568;
$L__BB1_118:
	setp.ge.s32 	%p155, %r2, %r275;
	ld.shared.f64 	%fd1192, [_ZZ17similarity_kernelPdS_S_iiiE16user_rate_shared+304];
	setp.eq.f64 	%p156, %fd1192, 0d0000000000000000;
	or.pred  	%p157, %p155, %p156;
	@%p157 bra 	$L__BB1_121;
	ld.global.f64 	%fd312, [%rd4+-208];
	setp.eq.f64 	%p158, %fd312, 0d0000000000000000;
	@%p158 bra 	$L__BB1_121;
	ld.global.f64 	%fd1193, [%rd3];
	add.s32 	%r290, %r290, 1;
	sub.f64 	%fd1194, %fd312, %fd1193;
	sub.f64 	%fd1195, %fd1192, %fd1;
	fma.rn.f64 	%fd1566, %fd1194, %fd1195, %fd1566;
	fma.rn.f64 	%fd1567, %fd1194, %fd1194, %fd1567;
	fma.rn.f64 	%fd1568, %fd1195, %fd1195, %fd1568;
$L__BB1_121:
	setp.ge.s32 	%p159, %r2, %r275;
	ld.shared.f64 	%fd1196, [_ZZ17similarity_kernelPdS_S_iiiE16user_rate_shared+312];
	setp.eq.f64 	%p160, %fd1196, 0d0000000000000000;
	or.pred  	%p161, %p159, %p160;
	@%p161 bra 	$L__BB1_124;
	ld.global.f64 	%fd320, [%rd4+-200];
	setp.eq.f64 	%p162, %fd320, 0d0000000000000000;
	@%p162 bra 	$L__BB1_124;
	ld.global.f64 	%fd1197, [%rd3];
	add.s32 	%r290, %r290, 1;
	sub.f64 	%fd1198, %fd320, %fd1197;
	sub.f64 	%fd1199, %fd1196, %fd1;
	fma.rn.f64 	%fd1566, %fd1198, %fd1199, %fd1566;
	fma.rn.f64 	%fd1567, %fd1198, %fd1198, %fd1567;
	fma.rn.f64 	%fd1568, %fd1199, %fd1199, %fd1568;
$L__BB1_124:
	setp.ge.s32 	%p163, %r2, %r275;
	ld.shared.f64 	%fd1200, [_ZZ17similarity_kernelPdS_S_iiiE16user_rate_shared+320];
	setp.eq.f64 	%p164, %fd1200, 0d0000000000000000;
	or.pred  	%p165, %p163, %p164;
	@%p165 bra 	$L__BB1_127;
	ld.global.f64 	%fd328, [%rd4+-192];
	setp.eq.f64 	%p166, %fd328, 0d0000000000000000;
	@%p166 bra 	$L__BB1_127;
	ld.global.f64 	%fd1201, [%rd3];
	add.s32 	%r290, %r290, 1;
	sub.f64 	%fd1202, %fd328, %fd1201;
	sub.f64 	%fd1203, %fd1200, %fd1;
	fma.rn.f64 	%fd1566, %fd1202, %fd1203, %fd1566;
	fma.rn.f64 	%fd1567, %fd1202, %fd1202, %fd1567;
	fma.rn.f64 	%fd1568, %fd1203, %fd1203, %fd1568;
$L__BB1_127:
	setp.ge.s32 	%p167, %r2, %r275;
	ld.shared.f64 	%fd1204, [_ZZ17similarity_kernelPdS_S_iiiE16user_rate_shared+328];
	setp.eq.f64 	%p168, %fd1204, 0d0000000000000000;
	or.pred  	%p169, %p167, %p168;
	@%p169 bra 	$L__BB1_130;
	ld.global.f64 	%fd336, [%rd4+-184];
	setp.eq.f64 	%p170, %fd336, 0d0000000000000000;
	@%p170 bra 	$L__BB1_130;
	ld.global.f64 	%fd1205, [%rd3];
	add.s32 	%r290, %r290, 1;
	sub.f64 	%fd1206, %fd336, %fd1205;
	sub.f64 	%fd1207, %fd1204, %fd1;
	fma.rn.f64 	%fd1566, %fd1206, %fd1207, %fd1566;
	fma.rn.f64 	%fd1567, %fd1206, %fd1206, %fd1567;
	fma.rn.f64 	%fd1568, %fd1207, %fd1207, %fd1568;
$L__BB1_130:
	setp.ge.s32 	%p171, %r2, %r275;
	ld.shared.f64 	%fd1208, [_ZZ17similarity_kernelPdS_S_iiiE16user_rate_shared+336];
	setp.eq.f64 	%p172, %fd1208, 0d0000000000000000;
	or.pred  	%p173, %p171, %p172;
	@%p173 bra 	$L__BB1_133;
	ld.global.f64 	%fd344, [%rd4+-176];
	setp.eq.f64 	%p174, %fd344, 0d0000000000000000;
	@%p174 bra 	$L__BB1_133;
	ld.global.f64 	%fd1209, [%rd3];
	add.s32 	%r290, %r290, 1;
	sub.f64 	%fd1210, %fd344, %fd1209;
	sub.f64 	%fd1211, %fd1208, %fd1;
	fma.rn.f64 	%fd1566, %fd1210, %fd1211, %fd1566;
	fma.rn.f64 	%fd1567, %fd1210, %fd1210, %fd1567;
	fma.rn.f64 	%fd1568, %fd1211, %fd1211, %fd1568;
$L__BB1_133:
	setp.ge.s32 	%p175, %r2, %r275;
	ld.shared.f64 	%fd1212, [_ZZ17similarity_kernelPdS_S_iiiE16user_rate_shared+344];
	setp.eq.f64 	%p176, %fd1212, 0d0000000000000000;
	or.pred  	%p177, %p175, %p176;
	@%p177 bra 	$L__BB1_136;
	ld.global.f64 	%fd352, [%rd4+-168];
	setp.eq.f64 	%p178, %fd352, 0d0000000000000000;
	@%p178 bra 	$L__BB1_136;
	ld.global.f64 	%fd1213, [%rd3];
	add.s32 	%r290, %r290, 1;
	sub.f64 	%fd1214, %fd352, %fd1213;
	sub.f64 	%fd1215, %fd1212, %fd1;
	fma.rn.f64 	%fd1566, %fd1214, %fd1215, %fd1566;
	fma.rn.f64 	%fd1567, %fd1214, %fd1214, %fd1567;
	fma.rn.f64 	%fd1568, %fd1215, %fd1215, %fd1568;
$L__BB1_136:
	setp.ge.s32 	%p179, %r2, %r275;
	ld.shared.f64 	%fd1216, [_ZZ17similarity_kernelPdS_S_iiiE16user_rate_shared+352];
	setp.eq.f64 	%p180, %fd1216, 0d0000000000000000;
	or.pred  	%p181, %p179, %p180;
	@%p181 bra 	$L__BB1_139;
	ld.global.f64 	%fd360, [%rd4+-160];
	setp.eq.f64 	%p182, %fd360, 0d0000000000000000;
	@%p182 bra 	$L__BB1_139;
	ld.global.f64 	%fd1217, [%rd3];
	add.s32 	%r290, %r290, 1;
	sub.f64 	%fd1218, %fd360, %fd1217;
	sub.f64 	%fd1219, %fd1216, %fd1;
	fma.rn.f64 	%fd1566, %fd1218, %fd1219, %fd1566;
	fma.rn.f64 	%fd1567, %fd1218, %fd1218, %fd1567;
	fma.rn.f64 	%fd1568, %fd1219, %fd1219, %fd1568;
$L__BB1_139:
	setp.ge.s32 	%p183, %r2, %r275;
	ld.shared.f64 	%fd1220, [_ZZ17similarity_kernelPdS_S_iiiE16user_rate_shared+360];
	setp.eq.f64 	%p184, %fd1220, 0d0000000000000000;
	or.pred  	%p185, %p183, %p184;
	@%p185 bra 	$L__BB1_142;
	ld.global.f64 	%fd368, [%rd4+-152];
	setp.eq.f64 	%p186, %fd368, 0d0000000000000000;
	@%p186 bra 	$L__BB1_142;
	ld.global.f64 	%fd1221, [%rd3];
	add.s32 	%r290, %r290, 1;
	sub.f64 	%fd1222, %fd368, %fd1221;
	sub.f64 	%fd1223, %fd1220, %fd1;
	fma.rn.f64 	%fd1566, %fd1222, %fd1223, %fd1566;
	fma.rn.f64 	%fd1567, %fd1222, %fd1222, %fd1567;
	fma.rn.f64 	%fd1568, %fd1223, %fd1223, %fd1568;
$L__BB1_142:
	setp.ge.s32 	%p187, %r2, %r275;
	ld.shared.f64 	%fd1224, [_ZZ17similarity_kernelPdS_S_iiiE16user_rate_shared+368];
	setp.eq.f64 	%p188, %fd1224, 0d0000000000000000;
	or.pred  	%p189, %p187, %p188;
	@%p189 bra 	$L__BB1_145;
	ld.global.f64 	%fd376, [%rd4+-144];
	setp.eq.f64 	%p190, %fd376, 0d0000000000000000;
	@%p190 bra 	$L__BB1_145;
	ld.global.f64 	%fd1225, [%rd3];
	add.s32 	%r290, %r290, 1;
	sub.f64 	%fd1226, %fd376, %fd1225;
	sub.f64 	%fd1227, %fd1224, %fd1;
	fma.rn.f64 	%fd1566, %fd1226, %fd1227, %fd1566;
	fma.rn.f64 	%fd1567, %fd1226, %fd1226, %fd1567;
	fma.rn.f64 	%fd1568, %fd1227, %fd1227, %fd1568;
$L__BB1_145:
	setp.ge.s32 	%p191, %r2, %r275;
	ld.shared.f64 	%fd1228, [_ZZ17similarity_kernelPdS_S_iiiE16user_rate_shared+376];
	setp.eq.f64 	%p192, %fd1228, 0d0000000000000000;
	or.pred  	%p193, %p191, %p192;
	@%p193 bra 	$L__BB1_148;
	ld.global.f64 	%fd384, [%rd4+-136];
	setp.eq.f64 	%p194, %fd384, 0d0000000000000000;
	@%p194 bra 	$L__BB1_148;
	ld.global.f64 	%fd1229, [%rd3];
	add.s32 	%r290, %r290, 1;
	sub.f64 	%fd1230, %fd384, %fd1229;
	sub.f64 	%fd1231, %fd1228, %fd1;
	fma.rn.f64 	%fd1566, %fd1230, %fd1231, %fd1566;
	fma.rn.f64 	%fd1567, %fd1230, %fd1230, %fd1567;
	fma.rn.f64 	%fd1568, %fd1231, %fd1231, %fd1568;
$L__BB1_148:
	setp.ge.s32 	%p195, %r2, %r275;
	ld.shared.f64 	%fd1232, [_ZZ17similarity_kernelPdS_S_iiiE16user_rate_shared+384];
	setp.eq.f64 	%p196, %fd1232, 0d0000000000000000;
	or.pred  	%p197, %p195, %p196;
	@%p197 bra 	$L__BB1_151;
	ld.global.f64 	%fd392, [%rd4+-128];
	setp.eq.f64 	%p198, %fd392, 0d0000000000000000;
	@%p198 bra 	$L__BB1_151;
	ld.global.f64 	%fd1233, [%rd3];
	add.s32 	%r290, %r290, 1;
	sub.f64 	%fd1234, %fd392, %fd1233;
	sub.f64 	%fd1235, %fd1232, %fd1;
	fma.rn.f64 	%fd1566, %fd1234, %fd1235, %fd1566;
	fma.rn.f64 	%fd1567, %fd1234, %fd1234, %fd1567;
	fma.rn.f64 	%fd1568, %fd1235, %fd1235, %fd1568;
$L__BB1_151:
	setp.ge.s32 	%p199, %r2, %r275;
	ld.shared.f64 	%fd1236, [_ZZ17similarity_kernelPdS_S_iiiE16user_rate_shared+392];
	setp.eq.f64 	%p200, %fd1236, 0d0000000000000000;
	or.pred  	%p201, %p199, %p200;
	@%p201 bra 	$L__BB1_154;
	ld.global.f64 	%fd400, [%rd4+-120];
	setp.eq.f64 	%p202, %fd400, 0d0000000000000000;
	@%p202 bra 	$L__BB1_154;
	ld.global.f64 	%fd1237, [%rd3];
	add.s32 	%r290, %r290, 1;
	sub.f64 	%fd1238, %fd400, %fd1237;
	sub.f64 	%fd1239, %fd1236, %fd1;
	fma.rn.f64 	%fd1566, %fd1238, %fd1239, %fd1566;
	fma.rn.f64 	%fd1567, %fd1238, %fd1238, %fd1567;
	fma.rn.f64 	%fd1568, %fd1239, %fd1239, %fd1568;
$L__BB1_154:
	setp.ge.s32 	%p203, %r2, %r275;
	ld.shared.f64 	%fd1240, [_ZZ17similarity_kernelPdS_S_iiiE16user_rate_shared+400];
	setp.eq.f64 	%p204, %fd1240, 0d0000000000000000;
	or.pred  	%p205, %p203, %p204;
	@%p205 bra 	$L__BB1_157;
	ld.global.f64 	%fd408, [%rd4+-112];
	setp.eq.f64 	%p206, %fd408, 0d0000000000000000;
	@%p206 bra 	$L__BB1_157;
	ld.global.f64 	%fd1241, [%rd3];
	add.s32 	%r290, %r290, 1;
	sub.f64 	%fd1242, %fd408, %fd1241;
	sub.f64 	%fd1243, %fd1240, %fd1;
	fma.rn.f64 	%fd1566, %fd1242, %fd1243, %fd1566;
	fma.rn.f64 	%fd1567, %fd1242, %fd1242, %fd1567;
	fma.rn.f64 	%fd1568, %fd1243, %fd1243, %fd1568;
$L__BB1_157:
	setp.ge.s32 	%p207, %r2, %r275;
	ld.shared.f64 	%fd1244, [_ZZ17similarity_kernelPdS_S_iiiE16user_rate_shared+408];
	setp.eq.f64 	%p208, %fd1244, 0d0000000000000000;
	or.pred  	%p209, %p207, %p208;
	@%p209 bra 	$L__BB1_160;
	ld.global.f64 	%fd416, [%rd4+-104];
	setp.eq.f64 	%p210, %fd416, 0d0000000000000000;
	@%p210 bra 	$L__BB1_160;
	ld.global.f64 	%fd1245, [%rd3];
	add.s32 	%r290, %r290, 1;
	sub.f64 	%fd1246, %fd416, %fd1245;
	sub.f64 	%fd1247, %fd1244, %fd1;
	fma.rn.f64 	%fd1566, %fd1246, %fd1247, %fd1566;
	fma.rn.f64 	%fd1567, %fd1246, %fd1246, %fd1567;
	fma.rn.f64 	%fd1568, %fd1247, %fd1247, %fd1568;
$L__BB1_160:
	setp.ge.s32 	%p211, %r2, %r275;
	ld.shared.f64 	%fd1248, [_ZZ17similarity_kernelPdS_S_iiiE16user_rate_shared+416];
	setp.eq.f64 	%p212, %fd1248, 0d0000000000000000;
	or.pred  	%p213, %p211, %p212;
	@%p213 bra 	$L__BB1_163;
	ld.global.f64 	%fd424, [%rd4+-96];
	setp.eq.f64 	%p214, %fd424, 0d0000000000000000;
	@%p214 bra 	$L__BB1_163;
	ld.global.f64 	%fd1249, [%rd3];
	add.s32 	%r290, %r290, 1;
	sub.f64 	%fd1250, %fd424, %fd1249;
	sub.f64 	%fd1251, %fd1248, %fd1;
	fma.rn.f64 	%fd1566, %fd1250, %fd1251, %fd1566;
	fma.rn.f64 	%fd1567, %fd1250, %fd1250, %fd1567;
	fma.rn.f64 	%fd1568, %fd1251, %fd1251, %fd1568;
$L__BB1_163:
	setp.ge.s32 	%p215, %r2, %r275;
	ld.shared.f64 	%fd1252, [_ZZ17similarity_kernelPdS_S_iiiE16user_rate_shared+424];
	setp.eq.f64 	%p216, %fd1252, 0d0000000000000000;
	or.pred  	%p217, %p215, %p216;
	@%p217 bra 	$L__BB1_166;
	ld.global.f64 	%fd432, [%rd4+-88];
	setp.eq.f64 	%p218, %fd432, 0d0000000000000000;
	@%p218 bra 	$L__BB1_166;
	ld.global.f64 	%fd1253, [%rd3];
	add.s32 	%r290, %r290, 1;
	sub.f64 	%fd1254, %fd432, %fd1253;
	sub.f64 	%fd1255, %fd1252, %fd1;
	fma.rn.f64 	%fd1566, %fd1254, %fd1255, %fd1566;
	fma.rn.f64 	%fd1567, %fd1254, %fd1254, %fd1567;
	fma.rn.f64 	%fd1568, %fd1255, %fd1255, %fd1568;
$L__BB1_166:
	setp.ge.s32 	%p219, %r2, %r275;
	ld.shared.f64 	%fd1256, [_ZZ17similarity_kernelPdS_S_iiiE16user_rate_shared+432];
	setp.eq.f64 	%p220, %fd1256, 0d0000000000000000;
	or.pred  	%p221, %p219, %p220;
	@%p221 bra 	$L__BB1_169;
	ld.global.f64 	%fd440, [%rd4+-80];
	setp.eq.f64 	%p222, %fd440, 0d0000000000000000;
	@%p222 bra 	$L__BB1_169;
	ld.global.f64 	%fd1257, [%rd3];
	add.s32 	%r290, %r290, 1;
	sub.f64 	%fd1258, %fd440, %fd1257;
	sub.f64 	%fd1259, %fd1256, %fd1;
	fma.rn.f64 	%fd1566, %fd1258, %fd1259, %fd1566;
	fma.rn.f64 	%fd1567, %fd1258, %fd1258, %fd1567;
	fma.rn.f64 	%fd1568, %fd1259, %fd1259, %fd1568;
$L__BB1_169:
	setp.ge.s32 	%p223, %r2, %r275;
	ld.shared.f64 	%fd1260, [_ZZ17similarity_kernelPdS_S_iiiE16user_rate_shared+440];
	setp.eq.f64 	%p224, %fd1260, 0d0000000000000000;
	or.pred  	%p225, %p223, %p224;
	@%p225 bra 	$L__BB1_172;
	ld.global.f64 	%fd448, [%rd4+-72];
	setp.eq.f64 	%p226, %fd448, 0d0000000000000000;
	@%p226 bra 	$L__BB1_172;
	ld.global.f64 	%fd1261, [%rd3];
	add.s32 	%r290, %r290, 1;
	sub.f64 	%fd1262, %fd448, %fd1261;
	sub.f64 	%fd1263, %fd1260, %fd1;
	fma.rn.f64 	%fd1566, %fd1262, %fd1263, %fd1566;
	fma.rn.f64 	%fd1567, %fd1262, %fd1262, %fd1567;
	fma.rn.f64 	%fd1568, %fd1263, %fd1263, %fd1568;
$L__BB1_172:
	setp.ge.s32 	%p227, %r2, %r275;
	ld.shared.f64 	%fd1264, [_ZZ17similarity_kernelPdS_S_iiiE16user_rate_shared+448];
	setp.eq.f64 	%p228, %fd1264, 0d0000000000000000;
	or.pred  	%p229, %p227, %p228;
	@%p229 bra 	$L__BB1_175;
	ld.global.f64 	%fd456, [%rd4+-64];
	setp.eq.f64 	%p230, %fd456, 0d0000000000000000;
	@%p230 bra 	$L__BB1_175;
	ld.global.f64 	%fd1265, [%rd3];
	add.s32 	%r290, %r290, 1;
	sub.f64 	%fd1266, %fd456, %fd1265;
	sub.f64 	%fd1267, %fd1264, %fd1;
	fma.rn.f64 	%fd1566, %fd1266, %fd1267, %fd1566;
	fma.rn.f64 	%fd1567, %fd1266, %fd1266, %fd1567;
	fma.rn.f64 	%fd1568, %fd1267, %fd1267, %fd1568;
$L__BB1_175:
	setp.ge.s32 	%p231, %r2, %r275;
	ld.shared.f64 	%fd1268, [_ZZ17similarity_kernelPdS_S_iiiE16user_rate_shared+456];
	setp.eq.f64 	%p232, %fd1268, 0d0000000000000000;
	or.pred  	%p233, %p231, %p232;
	@%p233 bra 	$L__BB1_178;
	ld.global.f64 	%fd464, [%rd4+-56];
	setp.eq.f64 	%p234, %fd464, 0d0000000000000000;
	@%p234 bra 	$L__BB1_178;
	ld.global.f64 	%fd1269, [%rd3];
	add.s32 	%r290, %r290, 1;
	sub.f64 	%fd1270, %fd464, %fd1269;
	sub.f64 	%fd1271, %fd1268, %fd1;
	fma.rn.f64 	%fd1566, %fd1270, %fd1271, %fd1566;
	fma.rn.f64 	%fd1567, %fd1270, %fd1270, %fd1567;
	fma.rn.f64 	%fd1568, %fd1271, %fd1271, %fd1568;
$L__BB1_178:
	setp.ge.s32 	%p235, %r2, %r275;
	ld.shared.f64 	%fd1272, [_ZZ17similarity_kernelPdS_S_iiiE16user_rate_shared+464];
	setp.eq.f64 	%p236, %fd1272, 0d0000000000000000;
	or.pred  	%p237, %p235, %p236;
	@%p237 bra 	$L__BB1_181;
	ld.global.f64 	%fd472, [%rd4+-48];
	setp.eq.f64 	%p238, %fd472, 0d0000000000000000;
	@%p238 bra 	$L__BB1_181;
	ld.global.f64 	%fd1273, [%rd3];
	add.s32 	%r290, %r290, 1;
	sub.f64 	%fd1274, %fd472, %fd1273;
	sub.f64 	%fd1275, %fd1272, %fd1;
	fma.rn.f64 	%fd1566, %fd1274, %fd1275, %fd1566;
	fma.rn.f64 	%fd1567, %fd1274, %fd1274, %fd1567;
	fma.rn.f64 	%fd1568, %fd1275, %fd1275, %fd1568;
$L__BB1_181:
	setp.ge.s32 	%p239, %r2, %r275;
	ld.shared.f64 	%fd1276, [_ZZ17similarity_kernelPdS_S_iiiE16user_rate_shared+472];
	setp.eq.f64 	%p240, %fd1276, 0d0000000000000000;
	or.pred  	%p241, %p239, %p240;
	@%p241 bra 	$L__BB1_184;
	ld.global.f64 	%fd480, [%rd4+-40];
	setp.eq.f64 	%p242, %fd480, 0d0000000000000000;
	@%p242 bra 	$L__BB1_184;
	ld.global.f64 	%fd1277, [%rd3];
	add.s32 	%r290, %r290, 1;
	sub.f64 	%fd1278, %fd480, %fd1277;
	sub.f64 	%fd1279, %fd1276, %fd1;
	fma.rn.f64 	%fd1566, %fd1278, %fd1279, %fd1566;
	fma.rn.f64 	%fd1567, %fd1278, %fd1278, %fd1567;
	fma.rn.f64 	%fd1568, %fd1279, %fd1279, %fd1568;
$L__BB1_184:
	setp.ge.s32 	%p243, %r2, %r275;
	ld.shared.f64 	%fd1280, [_ZZ17similarity_kernelPdS_S_iiiE16user_rate_shared+480];
	setp.eq.f64 	%p244, %fd1280, 0d0000000000000000;
	or.pred  	%p245, %p243, %p244;
	@%p245 bra 	$L__BB1_187;
	ld.global.f64 	%fd488, [%rd4+-32];
	setp.eq.f64 	%p246, %fd488, 0d0000000000000000;
	@%p246 bra 	$L__BB1_187;
	ld.global.f64 	%fd1281, [%rd3];
	add.s32 	%r290, %r290, 1;
	sub.f64 	%fd1282, %fd488, %fd1281;
	sub.f64 	%fd1283, %fd1280, %fd1;
	fma.rn.f64 	%fd1566, %fd1282, %fd1283, %fd1566;
	fma.rn.f64 	%fd1567, %fd1282, %fd1282, %fd1567;
	fma.rn.f64 	%fd1568, %fd1283, %fd1283, %fd1568;
$L__BB1_187:
	setp.ge.s32 	%p247, %r2, %r275;
	ld.shared.f64 	%fd1284, [_ZZ17similarity_kernelPdS_S_iiiE16user_rate_shared+488];
	setp.eq.f64 	%p248, %fd1284, 0d0000000000000000;
	or.pred  	%p249, %p247, %p248;
	@%p249 bra 	$L__BB1_190;
	ld.global.f64 	%fd496, [%rd4+-24];
	setp.eq.f64 	%p250, %fd496, 0d0000000000000000;
	@%p250 bra 	$L__BB1_190;
	ld.global.f64 	%fd1285, [%rd3];
	add.s32 	%r290, %r290, 1;
	sub.f64 	%fd1286, %fd496, %fd1285;
	sub.f64 	%fd1287, %fd1284, %fd1;
	fma.rn.f64 	%fd1566, %fd1286, %fd1287, %fd1566;
	fma.rn.f64 	%fd1567, %fd1286, %fd1286, %fd1567;
	fma.rn.f64 	%fd1568, %fd1287, %fd1287, %fd1568;
$L__BB1_190:
	setp.ge.s32 	%p251, %r2, %r275;
	ld.shared.f64 	%fd1288, [_ZZ17similarity_kernelPdS_S_iiiE16user_rate_shared+496];
	setp.eq.f64 	%p252, %fd1288, 0d0000000000000000;
	or.pred  	%p253, %p251, %p252;
	@%p253 bra 	$L__BB1_193;
	ld.global.f64 	%fd504, [%rd4+-16];
	setp.eq.f64 	%p254, %fd504, 0d0000000000000000;
	@%p254 bra 	$L__BB1_193;
	ld.global.f64 	%fd1289, [%rd3];
	add.s32 	%r290, %r290, 1;
	sub.f64 	%fd1290, %fd504, %fd1289;
	sub.f64 	%fd1291, %fd1288, %fd1;
	fma.rn.f64 	%fd1566, %fd1290, %fd1291, %fd1566;
	fma.rn.f64 	%fd1567, %fd1290, %fd1290, %fd1567;
	fma.rn.f64 	%fd1568, %fd1291, %fd1291, %fd1568;
$L__BB1_193:
	setp.ge.s32 	%p255, %r2, %r275;
	ld.shared.f64 	%fd1292, [_ZZ17similarity_kernelPdS_S_iiiE16user_rate_shared+504];
	setp.eq.f64 	%p256, %fd1292, 0d0000000000000000;
	or.pred  	%p257, %p255, %p256;
	@%p257 bra 	$L__BB1_196;
	ld.global.f64 	%fd512, [%rd4+-8];
	setp.eq.f64 	%p258, %fd512, 0d0000000000000000;
	@%p258 bra 	$L__BB1_196;
	ld.global.f64 	%fd1293, [%rd3];
	add.s32 	%r290, %r290, 1;
	sub.f64 	%fd1294, %fd512, %fd1293;
	sub.f64 	%fd1295, %fd1292, %fd1;
	fma.rn.f64 	%fd1566, %fd1294, %fd1295, %fd1566;
	fma.rn.f64 	%fd1567, %fd1294, %fd1294, %fd1567;
	fma.rn.f64 	%fd1568, %fd1295, %fd1295, %fd1568;
$L__BB1_196:
	setp.ge.s32 	%p259, %r2, %r275;
	ld.shared.f64 	%fd1296, [_ZZ17similarity_kernelPdS_S_iiiE16user_rate_shared+512];
	setp.eq.f64 	%p260, %fd1296, 0d0000000000000000;
	or.pred  	%p261, %p259, %p260;
	@%p261 bra 	$L__BB1_199;
	ld.global.f64 	%fd520, [%rd4];
	setp.eq.f64 	%p262, %fd520, 0d0000000000000000;
	@%p262 bra 	$L__BB1_199;
	ld.global.f64 	%fd1297, [%rd3];
	add.s32 	%r290, %r290, 1;
	sub.f64 	%fd1298, %fd520, %fd1297;
	sub.f64 	%fd1299, %fd1296, %fd1;
	fma.rn.f64 	%fd1566, %fd1298, %fd1299, %fd1566;
	fma.rn.f64 	%fd1567, %fd1298, %fd1298, %fd1567;
	fma.rn.f64 	%fd1568, %fd1299, %fd1299, %fd1568;
$L__BB1_199:
	setp.ge.s32 	%p263, %r2, %r275;
	ld.shared.f64 	%fd1300, [_ZZ17similarity_kernelPdS_S_iiiE16user_rate_shared+520];
	setp.eq.f64 	%p264, %fd1300, 0d0000000000000000;
	or.pred  	%p265, %p263, %p264;
	@%p265 bra 	$L__BB1_202;
	ld.global.f64 	%fd528, [%rd4+8];
	setp.eq.f64 	%p266, %fd528, 0d0000000000000000;
	@%p266 bra 	$L__BB1_202;
	ld.global.f64 	%fd1301, [%rd3];
	add.s32 	%r290, %r290, 1;
	sub.f64 	%fd1302, %fd528, %fd1301;
	sub.f64 	%fd1303, %fd1300, %fd1;
	fma.rn.f64 	%fd1566, %fd1302, %fd1303, %fd1566;
	fma.rn.f64 	%fd1567, %fd1302, %fd1302, %fd1567;
	fma.rn.f64 	%fd1568, %fd1303, %fd1303, %fd1568;
$L__BB1_202:
	setp.ge.s32 	%p267, %r2, %r275;
	ld.shared.f64 	%fd1304, [_ZZ17similarity_kernelPdS_S_iiiE16user_rate_shared+528];
	setp.eq.f64 	%p268, %fd1304, 0d0000000000000000;
	or.pred  	%p269, %p267, %p268;
	@%p269 bra 	$L__BB1_205;
	ld.global.f64 	%fd536, [%rd4+16];
	setp.eq.f64 	%p270, %fd536, 0d0000000000000000;
	@%p270 bra 	$L__BB1_205;
	ld.global.f64 	%fd1305, [%rd3];
	add.s32 	%r290, %r290, 1;
	sub.f64 	%fd1306, %fd536, %fd1305;
	sub.f64 	%fd1307, %fd1304, %fd1;
	fma.rn.f64 	%fd1566, %fd1306, %fd1307, %fd1566;
	fma.rn.f64 	%fd1567, %fd1306, %fd1306, %fd1567;
	fma.rn.f64 	%fd1568, %fd1307, %fd1307, %fd1568;
$L__BB1_205:
	setp.ge.s32 	%p271, %r2, %r275;
	ld.shared.f64 	%fd1308, [_ZZ17similarity_kernelPdS_S_iiiE16user_rate_shared+536];
	setp.eq.f64 	%p272, %fd1308, 0d0000000000000000;
	or.pred  	%p273, %p271, %p272;
	@%p273 bra 	$L__BB1_208;
	ld.global.f64 	%fd544, [%rd4+24];
	setp.eq.f64 	%p274, %fd544, 0d0000000000000000;
	@%p274 bra 	$L__BB1_208;
	ld.global.f64 	%fd1309, [%rd3];
	add.s32 	%r290, %r290, 1;
	sub.f64 	%fd1310, %fd544, %fd1309;
	sub.f64 	%fd1311, %fd1308, %fd1;
	fma.rn.f64 	%fd1566, %fd1310, %fd1311, %fd1566;
	fma.rn.f64 	%fd1567, %fd1310, %fd1310, %fd1567;
	fma.rn.f64 	%fd1568, %fd1311, %fd1311, %fd1568;
$L__BB1_208:
	setp.ge.s32 	%p275, %r2, %r275;
	ld.shared.f64 	%fd1312, [_ZZ17similarity_kernelPdS_S_iiiE16user_rate_shared+544];
	setp.eq.f64 	%p276, %fd1312, 0d0000000000000000;
	or.pred  	%p277, %p275, %p276;
	@%p277 bra 	$L__BB1_211;
	ld.global.f64 	%fd552, [%rd4+32];
	setp.eq.f64 	%p278, %fd552, 0d0000000000000000;
	@%p278 bra 	$L__BB1_211;
	ld.global.f64 	%fd1313, [%rd3];
	add.s32 	%r290, %r290, 1;
	sub.f64 	%fd1314, %fd552, %fd1313;
	sub.f64 	%fd1315, %fd1312, %fd1;
	fma.rn.f64 	%fd1566, %fd1314, %fd1315, %fd1566;
	fma.rn.f64 	%fd1567, %fd1314, %fd1314, %fd1567;
	fma.rn.f64 	%fd1568, %fd1315, %fd1315, %fd1568;
$L__BB1_211:
	setp.ge.s32 	%p279, %r2, %r275;
	ld.shared.f64 	%fd1316, [_ZZ17similarity_kernelPdS_S_iiiE16user_rate_shared+552];
	setp.eq.f64 	%p280, %fd1316, 0d0000000000000000;
	or.pred  	%p281, %p279, %p280;
	@%p281 bra 	$L__BB1_214;
	ld.global.f64 	%fd560, [%rd4+40];
	setp.eq.f64 	%p282, %fd560, 0d0000000000000000;
	@%p282 bra 	$L__BB1_214;
	ld.global.f64 	%fd1317, [%rd3];
	add.s32 	%r290, %r290, 1;
	sub.f64 	%fd1318, %fd560, %fd1317;
	sub.f64 	%fd1319, %fd1316, %fd1;
	fma.rn.f64 	%fd1566, %fd1318, %fd1319, %fd1566;
	fma.rn.f64 	%fd1567, %fd1318, %fd1318, %fd1567;
	fma.rn.f64 	%fd1568, %fd1319, %fd1319, %fd1568;
$L__BB1_214:
	setp.ge.s32 	%p283, %r2, %r275;
	ld.shared.f64 	%fd1320, [_ZZ17similarity_kernelPdS_S_iiiE16user_rate_shared+560];
	setp.eq.f64 	%p284, %fd1320, 0d0000000000000000;
	or.pred  	%p285, %p283, %p284;
	@%p285 bra 	$L__BB1_217;
	ld.global.f64 	%fd568, [%rd4+48];
	setp.eq.f64 	%p286, %fd568, 0d0000000000000000;
	@%p286 bra 	$L__BB1_217;
	ld.global.f64 	%fd1321, [%rd3];
	add.s32 	%r290, %r290, 1;
	sub.f64 	%fd1322, %fd568, %fd1321;
	sub.f64 	%fd1323, %fd1320, %fd1;
	fma.rn.f64 	%fd1566, %fd1322, %fd1323, %fd1566;
	fma.rn.f64 	%fd1567, %fd1322, %fd1322, %fd1567;
	fma.rn.f64 	%fd1568, %fd1323, %fd1323, %fd1568;
$L__BB1_217:
	setp.ge.s32 	%p287, %r2, %r275;
	ld.shared.f64 	%fd1324, [_ZZ17similarity_kernelPdS_S_iiiE16user_rate_shared+568];
	setp.eq.f64 	%p288, %fd1324, 0d0000000000000000;
	or.pred  	%p289, %p287, %p288;
	@%p289 bra 	$L__BB1_220;
	ld.global.f64 	%fd576, [%rd4+56];
	setp.eq.f64 	%p290, %fd576, 0d0000000000000000;
	@%p290 bra 	$L__BB1_220;
	ld.global.f64 	%fd1325, [%rd3];
	add.s32 	%r290, %r290, 1;
	sub.f64 	%fd1326, %fd576, %fd1325;
	sub.f64 	%fd1327, %fd1324, %fd1;
	fma.rn.f64 	%fd1566, %fd1326, %fd1327, %fd1566;
	fma.rn.f64 	%fd1567, %fd1326, %fd1326, %fd1567;
	fma.rn.f64 	%fd1568, %fd1327, %fd1327, %fd1568;
$L__BB1_220:
	setp.ge.s32 	%p291, %r2, %r275;
	ld.shared.f64 	%fd1328, [_ZZ17similarity_kernelPdS_S_iiiE16user_rate_shared+576];
	setp.eq.f64 	%p292, %fd1328, 0d0000000000000000;
	or.pred  	%p293, %p291, %p292;
	@%p293 bra 	$L__BB1_223;
	ld.global.f64 	%fd584, [%rd4+64];
	setp.eq.f64 	%p294, %fd584, 0d0000000000000000;
	@%p294 bra 	$L__BB1_223;
	ld.global.f64 	%fd1329, [%rd3];
	add.s32 	%r290, %r290, 1;
	sub.f64 	%fd1330, %fd584, %fd1329;
	sub.f64 	%fd1331, %fd1328, %fd1;
	fma.rn.f64 	%fd1566, %fd1330, %fd1331, %fd1566;
	fma.rn.f64 	%fd1567, %fd1330, %fd1330, %fd1567;
	fma.rn.f64 	%fd1568, %fd1331, %fd1331, %fd1568;
$L__BB1_223:
	setp.ge.s32 	%p295, %r2, %r275;
	ld.shared.f64 	%fd1332, [_ZZ17similarity_kernelPdS_S_iiiE16user_rate_shared+584];
	setp.eq.f64 	%p296, %fd1332, 0d0000000000000000;
	or.pred  	%p297, %p295, %p296;
	@%p297 bra 	$L__BB1_226;
	ld.global.f64 	%fd592, [%rd4+72];
	setp.eq.f64 	%p298, %fd592, 0d0000000000000000;
	@%p298 bra 	$L__BB1_226;
	ld.global.f64 	%fd1333, [%rd3];
	add.s32 	%r290, %r290, 1;
	sub.f64 	%fd1334, %fd592, %fd1333;
	sub.f64 	%fd1335, %fd1332, %fd1;
	fma.rn.f64 	%fd1566, %fd1334, %fd1335, %fd1566;
	fma.rn.f64 	%fd1567, %fd1334, %fd1334, %fd1567;
	fma.rn.f64 	%fd1568, %fd1335, %fd1335, %fd1568;
$L__BB1_226:
	setp.ge.s32 	%p299, %r2, %r275;
	ld.shared.f64 	%fd1336, [_ZZ17similarity_kernelPdS_S_iiiE16user_rate_shared+592];
	setp.eq.f64 	%p300, %fd1336, 0d0000000000000000;
	or.pred  	%p301, %p299, %p300;
	@%p301 bra 	$L__BB1_229;
	ld.global.f64 	%fd600, [%rd4+80];
	setp.eq.f64 	%p302, %fd600, 0d0000000000000000;
	@%p302 bra 	$L__BB1_229;
	ld.global.f64 	%fd1337, [%rd3];
	add.s32 	%r290, %r290, 1;
	sub.f64 	%fd1338, %fd600, %fd1337;
	sub.f64 	%fd1339, %fd1336, %fd1;
	fma.rn.f64 	%fd1566, %fd1338, %fd1339, %fd1566;
	fma.rn.f64 	%fd1567, %fd1338, %fd1338, %fd1567;
	fma.rn.f64 	%fd1568, %fd1339, %fd1339, %fd1568;
$L__BB1_229:
	setp.ge.s32 	%p303, %r2, %r275;
	ld.shared.f64 	%fd1340, [_ZZ17similarity_kernelPdS_S_iiiE16user_rate_shared+600];
	setp.eq.f64 	%p304, %fd1340, 0d0000000000000000;
	or.pred  	%p305, %p303, %p304;
	@%p305 bra 	$L__BB1_232;
	ld.global.f64 	%fd608, [%rd4+88];
	setp.eq.f64 	%p306, %fd608, 0d0000000000000000;
	@%p306 bra 	$L__BB1_232;
	ld.global.f64 	%fd1341, [%rd3];
	add.s32 	%r290, %r290, 1;
	sub.f64 	%fd1342, %fd608, %fd1341;
	sub.f64 	%fd1343, %fd1340, %fd1;
	fma.rn.f64 	%fd1566, %fd1342, %fd1343, %fd1566;
	fma.rn.f64 	%fd1567, %fd1342, %fd1342, %fd1567;
	fma.rn.f64 	%fd1568, %fd1343, %fd1343, %fd1568;
$L__BB1_232:
	setp.ge.s32 	%p307, %r2, %r275;
	ld.shared.f64 	%fd1344, [_ZZ17similarity_kernelPdS_S_iiiE16user_rate_shared+608];
	setp.eq.f64 	%p308, %fd1344, 0d0000000000000000;
	or.pred  	%p309, %p307, %p308;
	@%p309 bra 	$L__BB1_235;
	ld.global.f64 	%fd616, [%rd4+96];
	setp.eq.f64 	%p310, %fd616, 0d0000000000000000;
	@%p310 bra 	$L__BB1_235;
	ld.global.f64 	%fd1345, [%rd3];
	add.s32 	%r290, %r290, 1;
	sub.f64 	%fd1346, %fd616, %fd1345;
	sub.f64 	%fd1347, %fd1344, %fd1;
	fma.rn.f64 	%fd1566, %fd1346, %fd1347, %fd1566;
	fma.rn.f64 	%fd1567, %fd1346, %fd1346, %fd1567;
	fma.rn.f64 	%fd1568, %fd1347, %fd1347, %fd1568;
$L__BB1_235:
	setp.ge.s32 	%p311, %r2, %r275;
	ld.shared.f64 	%fd1348, [_ZZ17similarity_kernelPdS_S_iiiE16user_rate_shared+616];
	setp.eq.f64 	%p312, %fd1348, 0d0000000000000000;
	or.pred  	%p313, %p311, %p312;
	@%p313 bra 	$L__BB1_238;
	ld.global.f64 	%fd624, [%rd4+104];
	setp.eq.f64 	%p314, %fd624, 0d0000000000000000;
	@%p314 bra 	$L__BB1_238;
	ld.global.f64 	%fd1349, [%rd3];
	add.s32 	%r290, %r290, 1;
	sub.f64 	%fd1350, %fd624, %fd1349;
	sub.f64 	%fd1351, %fd1348, %fd1;
	fma.rn.f64 	%fd1566, %fd1350, %fd1351, %fd1566;
	fma.rn.f64 	%fd1567, %fd1350, %fd1350, %fd1567;
	fma.rn.f64 	%fd1568, %fd1351, %fd1351, %fd1568;
$L__BB1_238:
	setp.ge.s32 	%p315, %r2, %r275;
	ld.shared.f64 	%fd1352, [_ZZ17similarity_kernelPdS_S_iiiE16user_rate_shared+624];
	setp.eq.f64 	%p316, %fd1352, 0d0000000000000000;
	or.pred  	%p317, %p315, %p316;
	@%p317 bra 	$L__BB1_241;
	ld.global.f64 	%fd632, [%rd4+112];
	setp.eq.f64 	%p318, %fd632, 0d0000000000000000;
	@%p318 bra 	$L__BB1_241;
	ld.global.f64 	%fd1353, [%rd3];
	add.s32 	%r290, %r290, 1;
	sub.f64 	%fd1354, %fd632, %fd1353;
	sub.f64 	%fd1355, %fd1352, %fd1;
	fma.rn.f64 	%fd1566, %fd1354, %fd1355, %fd1566;
	fma.rn.f64 	%fd1567, %fd1354, %fd1354, %fd1567;
	fma.rn.f64 	%fd1568, %fd1355, %fd1355, %fd1568;
$L__BB1_241:
	setp.ge.s32 	%p319, %r2, %r275;
	ld.shared.f64 	%fd1356, [_ZZ17similarity_kernelPdS_S_iiiE16user_rate_shared+632];
	setp.eq.f64 	%p320, %fd1356, 0d0000000000000000;
	or.pred  	%p321, %p319, %p320;
	@%p321 bra 	$L__BB1_244;
	ld.global.f64 	%fd640, [%rd4+120];
	setp.eq.f64 	%p322, %fd640, 0d0000000000000000;
	@%p322 bra 	$L__BB1_244;
	ld.global.f64 	%fd1357, [%rd3];
	add.s32 	%r290, %r290, 1;
	sub.f64 	%fd1358, %fd640, %fd1357;
	sub.f64 	%fd1359, %fd1356, %fd1;
	fma.rn.f64 	%fd1566, %fd1358, %fd1359, %fd1566;
	fma.rn.f64 	%fd1567, %fd1358, %fd1358, %fd1567;
	fma.rn.f64 	%fd1568, %fd1359, %fd1359, %fd1568;
$L__BB1_244:
	setp.ge.s32 	%p323, %r2, %r275;
	ld.shared.f64 	%fd1360, [_ZZ17similarity_kernelPdS_S_iiiE16user_rate_shared+640];
	setp.eq.f64 	%p324, %fd1360, 0d0000000000000000;
	or.pred  	%p325, %p323, %p324;
	@%p325 bra 	$L__BB1_247;
	ld.global.f64 	%fd648, [%rd4+128];
	setp.eq.f64 	%p326, %fd648, 0d0000000000000000;
	@%p326 bra 	$L__BB1_247;
	ld.global.f64 	%fd1361, [%rd3];
	add.s32 	%r290, %r290, 1;
	sub.f64 	%fd1362, %fd648, %fd1361;
	sub.f64 	%fd1363, %fd1360, %fd1;
	fma.rn.f64 	%fd1566, %fd1362, %fd1363, %fd1566;
	fma.rn.f64 	%fd1567, %fd1362, %fd1362, %fd1567;
	fma.rn.f64 	%fd1568, %fd1363, %fd1363, %fd1568;
$L__BB1_247:
	setp.ge.s32 	%p327, %r2, %r275;
	ld.shared.f64 	%fd1364, [_ZZ17similarity_kernelPdS_S_iiiE16user_rate_shared+648];
	setp.eq.f64 	%p328, %fd1364, 0d0000000000000000;
	or.pred  	%p329, %p327, %p328;
	@%p329 bra 	$L__BB1_250;
	ld.global.f64 	%fd656, [%rd4+136];
	setp.eq.f64 	%p330, %fd656, 0d0000000000000000;
	@%p330 bra 	$L__BB1_250;
	ld.global.f64 	%fd1365, [%rd3];
	add.s32 	%r290, %r290, 1;
	sub.f64 	%fd1366, %fd656, %fd1365;
	sub.f64 	%fd1367, %fd1364, %fd1;
	fma.rn.f64 	%fd1566, %fd1366, %fd1367, %fd1566;
	fma.rn.f64 	%fd1567, %fd1366, %fd1366, %fd1567;
	fma.rn.f64 	%fd1568, %fd1367, %fd1367, %fd1568;
$L__BB1_250:
	setp.ge.s32 	%p331, %r2, %r275;
	ld.shared.f64 	%fd1368, [_ZZ17similarity_kernelPdS_S_iiiE16user_rate_shared+656];
	setp.eq.f64 	%p332, %fd1368, 0d0000000000000000;
	or.pred  	%p333, %p331, %p332;
	@%p333 bra 	$L__BB1_253;
	ld.global.f64 	%fd664, [%rd4+144];
	setp.eq.f64 	%p334, %fd664, 0d0000000000000000;
	@%p334 bra 	$L__BB1_253;
	ld.global.f64 	%fd1369, [%rd3];
	add.s32 	%r290, %r290, 1;
	sub.f64 	%fd1370, %fd664, %fd1369;
	sub.f64 	%fd1371, %fd1368, %fd1;
	fma.rn.f64 	%fd1566, %fd1370, %fd1371, %fd1566;
	fma.rn.f64 	%fd1567, %fd1370, %fd1370, %fd1567;
	fma.rn.f64 	%fd1568, %fd1371, %fd1371, %fd1568;
$L__BB1_253:
	setp.ge.s32 	%p335, %r2, %r275;
	ld.shared.f64 	%fd1372, [_ZZ17similarity_kernelPdS_S_iiiE16user_rate_shared+664];
	setp.eq.f64 	%p336, %fd1372, 0d0000000000000000;
	or.pred  	%p337, %p335, %p336;
	@%p337 bra 	$L__BB1_256;
	ld.global.f64 	%fd672, [%rd4+152];
	setp.eq.f64 	%p338, %fd672, 0d0000000000000000;
	@%p338 bra 	$L__BB1_256;
	ld.global.f64 	%fd1373, [%rd3];
	add.s32 	%r290, %r290, 1;
	sub.f64 	%fd1374, %fd672, %fd1373;
	sub.f64 	%fd1375, %fd1372, %fd1;
	fma.rn.f64 	%fd1566, %fd1374, %fd1375, %fd1566;
	fma.rn.f64 	%fd1567, %fd1374, %fd1374, %fd1567;
	fma.rn.f64 	%fd1568, %fd1375, %fd1375, %fd1568;
$L__BB1_256:
	setp.ge.s32 	%p339, %r2, %r275;
	ld.shared.f64 	%fd1376, [_ZZ17similarity_kernelPdS_S_iiiE16user_rate_shared+672];
	setp.eq.f64 	%p340, %fd1376, 0d0000000000000000;
	or.pred  	%p341, %p339, %p340;
	@%p341 bra 	$L__BB1_259;
	ld.global.f64 	%fd680, [%rd4+160];
	setp.eq.f64 	%p342, %fd680, 0d0000000000000000;
	@%p342 bra 	$L__BB1_259;
	ld.global.f64 	%fd1377, [%rd3];
	add.s32 	%r290, %r290, 1;
	sub.f64 	%fd1378, %fd680, %fd1377;
	sub.f64 	%fd1379, %fd1376, %fd1;
	fma.rn.f64 	%fd1566, %fd1378, %fd1379, %fd1566;
	fma.rn.f64 	%fd1567, %fd1378, %fd1378, %fd1567;
	fma.rn.f64 	%fd1568, %fd1379, %fd1379, %fd1568;
$L__BB1_259:
	setp.ge.s32 	%p343, %r2, %r275;
	ld.shared.f64 	%fd1380, [_ZZ17similarity_kernelPdS_S_iiiE16user_rate_shared+680];
	setp.eq.f64 	%p344, %fd1380, 0d0000000000000000;
	or.pred  	%p345, %p343, %p344;
	@%p345 bra 	$L__BB1_262;
	ld.global.f64 	%fd688, [%rd4+168];
	setp.eq.f64 	%p346, %fd688, 0d0000000000000000;
	@%p346 bra 	$L__BB1_262;
	ld.global.f64 	%fd1381, [%rd3];
	add.s32 	%r290, %r290, 1;
	sub.f64 	%fd1382, %fd688, %fd1381;
	sub.f64 	%fd1383, %fd1380, %fd1;
	fma.rn.f64 	%fd1566, %fd1382, %fd1383, %fd1566;
	fma.rn.f64 	%fd1567, %fd1382, %fd1382, %fd1567;
	fma.rn.f64 	%fd1568, %fd1383, %fd1383, %fd1568;
$L__BB1_262:
	setp.ge.s32 	%p347, %r2, %r275;
	ld.shared.f64 	%fd1384, [_ZZ17similarity_kernelPdS_S_iiiE16user_rate_shared+688];
	setp.eq.f64 	%p348, %fd1384, 0d0000000000000000;
	or.pred  	%p349, %p347, %p348;
	@%p349 bra 	$L__BB1_265;
	ld.global.f64 	%fd696, [%rd4+176];
	setp.eq.f64 	%p350, %fd696, 0d0000000000000000;
	@%p350 bra 	$L__BB1_265;
	ld.global.f64 	%fd1385, [%rd3];
	add.s32 	%r290, %r290, 1;
	sub.f64 	%fd1386, %fd696, %fd1385;
	sub.f64 	%fd1387, %fd1384, %fd1;
	fma.rn.f64 	%fd1566, %fd1386, %fd1387, %fd1566;
	fma.rn.f64 	%fd1567, %fd1386, %fd1386, %fd1567;
	fma.rn.f64 	%fd1568, %fd1387, %fd1387, %fd1568;
$L__BB1_265:
	setp.ge.s32 	%p351, %r2, %r275;
	ld.shared.f64 	%fd1388, [_ZZ17similarity_kernelPdS_S_iiiE16user_rate_shared+696];
	setp.eq.f64 	%p352, %fd1388, 0d0000000000000000;
	or.pred  	%p353, %p351, %p352;
	@%p353 bra 	$L__BB1_268;
	ld.global.f64 	%fd704, [%rd4+184];
	setp.eq.f64 	%p354, %fd704, 0d0000000000000000;
	@%p354 bra 	$L__BB1_268;
	ld.global.f64 	%fd1389, [%rd3];
	add.s32 	%r290, %r290, 1;
	sub.f64 	%fd1390, %fd704, %fd1389;
	sub.f64 	%fd1391, %fd1388, %fd1;
	fma.rn.f64 	%fd1566, %fd1390, %fd1391, %fd1566;
	fma.rn.f64 	%fd1567, %fd1390, %fd1390, %fd1567;
	fma.rn.f64 	%fd1568, %fd1391, %fd1391, %fd1568;
$L__BB1_268:
	setp.ge.s32 	%p355, %r2, %r275;
	ld.shared.f64 	%fd1392, [_ZZ17similarity_kernelPdS_S_iiiE16user_rate_shared+704];
	setp.eq.f64 	%p356, %fd1392, 0d0000000000000000;
	or.pred  	%p357, %p355, %p356;
	@%p357 bra 	$L__BB1_271;
	ld.global.f64 	%fd712, [%rd4+192];
	setp.eq.f64 	%p358, %fd712, 0d0000000000000000;
	@%p358 bra 	$L__BB1_271;
	ld.global.f64 	%fd1393, [%rd3];
	add.s32 	%r290, %r290, 1;
	sub.f64 	%fd1394, %fd712, %fd1393;
	sub.f64 	%fd1395, %fd1392, %fd1;
	fma.rn.f64 	%fd1566, %fd1394, %fd1395, %fd1566;
	fma.rn.f64 	%fd1567, %fd1394, %fd1394, %fd1567;
	fma.rn.f64 	%fd1568, %fd1395, %fd1395, %fd1568;
$L__BB1_271:
	setp.ge.s32 	%p359, %r2, %r275;
	ld.shared.f64 	%fd1396, [_ZZ17similarity_kernelPdS_S_iiiE16user_rate_shared+712];
	setp.eq.f64 	%p360, %fd1396, 0d0000000000000000;
	or.pred  	%p361, %p359, %p360;
	@%p361 bra 	$L__BB1_274;
	ld.global.f64 	%fd720, [%rd4+200];
	setp.eq.f64 	%p362, %fd720, 0d0000000000000000;
	@%p362 bra 	$L__BB1_274;
	ld.global.f64 	%fd1397, [%rd3];
	add.s32 	%r290, %r290, 1;
	sub.f64 	%fd1398, %fd720, %fd1397;
	sub.f64 	%fd1399, %fd1396, %fd1;
	fma.rn.f64 	%fd1566, %fd1398, %fd1399, %fd1566;
	fma.rn.f64 	%fd1567, %fd1398, %fd1398, %fd1567;
	fma.rn.f64 	%fd1568, %fd1399, %fd1399, %fd1568;
$L__BB1_274:
	setp.ge.s32 	%p363, %r2, %r275;
	ld.shared.f64 	%fd1400, [_ZZ17similarity_kernelPdS_S_iiiE16user_rate_shared+720];
	setp.eq.f64 	%p364, %fd1400, 0d0000000000000000;
	or.pred  	%p365, %p363, %p364;
	@%p365 bra 	$L__BB1_277;
	ld.global.f64 	%fd728, [%rd4+208];
	setp.eq.f64 	%p366, %fd728, 0d0000000000000000;
	@%p366 bra 	$L__BB1_277;
	ld.global.f64 	%fd1401, [%rd3];
	add.s32 	%r290, %r290, 1;
	sub.f64 	%fd1402, %fd728, %fd1401;
	sub.f64 	%fd1403, %fd1400, %fd1;
	fma.rn.f64 	%fd1566, %fd1402, %fd1403, %fd1566;
	fma.rn.f64 	%fd1567, %fd1402, %fd1402, %fd1567;
	fma.rn.f64 	%fd1568, %fd1403, %fd1403, %fd1568;
$L__BB1_277:
	setp.ge.s32 	%p367, %r2, %r275;
	ld.shared.f64 	%fd1404, [_ZZ17similarity_kernelPdS_S_iiiE16user_rate_shared+728];
	setp.eq.f64 	%p368, %fd1404, 0d0000000000000000;
	or.pred  	%p369, %p367, %p368;
	@%p369 bra 	$L__BB1_280;
	ld.global.f64 	%fd736, [%rd4+216];
	setp.eq.f64 	%p370, %fd736, 0d0000000000000000;
	@%p370 bra 	$L__BB1_280;
	ld.global.f64 	%fd1405, [%rd3];
	add.s32 	%r290, %r290, 1;
	sub.f64 	%fd1406, %fd736, %fd1405;
	sub.f64 	%fd1407, %fd1404, %fd1;
	fma.rn.f64 	%fd1566, %fd1406, %fd1407, %fd1566;
	fma.rn.f64 	%fd1567, %fd1406, %fd1406, %fd1567;
	fma.rn.f64 	%fd1568, %fd1407, %fd1407, %fd1568;
$L__BB1_280:
	setp.ge.s32 	%p371, %r2, %r275;
	ld.shared.f64 	%fd1408, [_ZZ17similarity_kernelPdS_S_iiiE16user_rate_shared+736];
	setp.eq.f64 	%p372, %fd1408, 0d0000000000000000;
	or.pred  	%p373, %p371, %p372;
	@%p373 bra 	$L__BB1_283;
	ld.global.f64 	%fd744, [%rd4+224];
	setp.eq.f64 	%p374, %fd744, 0d0000000000000000;
	@%p374 bra 	$L__BB1_283;
	ld.global.f64 	%fd1409, [%rd3];
	add.s32 	%r290, %r290, 1;
	sub.f64 	%fd1410, %fd744, %fd1409;
	sub.f64 	%fd1411, %fd1408, %fd1;
	fma.rn.f64 	%fd1566, %fd1410, %fd1411, %fd1566;
	fma.rn.f64 	%fd1567, %fd1410, %fd1410, %fd1567;
	fma.rn.f64 	%fd1568, %fd1411, %fd1411, %fd1568;
$L__BB1_283:
	setp.ge.s32 	%p375, %r2, %r275;
	ld.shared.f64 	%fd1412, [_ZZ17similarity_kernelPdS_S_iiiE16user_rate_shared+744];
	setp.eq.f64 	%p376, %fd1412, 0d0000000000000000;
	or.pred  	%p377, %p375, %p376;
	@%p377 bra 	$L__BB1_286;
	ld.global.f64 	%fd752, [%rd4+232];
	setp.eq.f64 	%p378, %fd752, 0d0000000000000000;
	@%p378 bra 	$L__BB1_286;
	ld.global.f64 	%fd1413, [%rd3];
	add.s32 	%r290, %r290, 1;
	sub.f64 	%fd1414, %fd752, %fd1413;
	sub.f64 	%fd1415, %fd1412, %fd1;
	fma.rn.f64 	%fd1566, %fd1414, %fd1415, %fd1566;
	fma.rn.f64 	%fd1567, %fd1414, %fd1414, %fd1567;
	fma.rn.f64 	%fd1568, %fd1415, %fd1415, %fd1568;
$L__BB1_286:
	setp.ge.s32 	%p379, %r2, %r275;
	ld.shared.f64 	%fd1416, [_ZZ17similarity_kernelPdS_S_iiiE16user_rate_shared+752];
	setp.eq.f64 	%p380, %fd1416, 0d0000000000000000;
	or.pred  	%p381, %p379, %p380;
	@%p381 bra 	$L__BB1_289;
	ld.global.f64 	%fd760, [%rd4+240];
	setp.eq.f64 	%p382, %fd760, 0d0000000000000000;
	@%p382 bra 	$L__BB1_289;
	ld.global.f64 	%fd1417, [%rd3];
	add.s32 	%r290, %r290, 1;
	sub.f64 	%fd1418, %fd760, %fd1417;
	sub.f64 	%fd1419, %fd1416, %fd1;
	fma.rn.f64 	%fd1566, %fd1418, %fd1419, %fd1566;
	fma.rn.f64 	%fd1567, %fd1418, %fd1418, %fd1567;
	fma.rn.f64 	%fd1568, %fd1419, %fd1419, %fd1568;
$L__BB1_289:
	setp.ge.s32 	%p383, %r2, %r275;
	ld.shared.f64 	%fd1420, [_ZZ17similarity_kernelPdS_S_iiiE16user_rate_shared+760];
	setp.eq.f64 	%p384, %fd1420, 0d0000000000000000;
	or.pred  	%p385, %p383, %p384;
	@%p385 bra 	$L__BB1_292;
	ld.global.f64 	%fd768, [%rd4+248];
	setp.eq.f64 	%p386, %fd768, 0d0000000000000000;
	@%p386 bra 	$L__BB1_292;
	ld.global.f64 	%fd1421, [%rd3];
	add.s32 	%r290, %r290, 1;
	sub.f64 	%fd1422, %fd768, %fd1421;
	sub.f64 	%fd1423, %fd1420, %fd1;
	fma.rn.f64 	%fd1566, %fd1422, %fd1423, %fd1566;
	fma.rn.f64 	%fd1567, %fd1422, %fd1422, %fd1567;
	fma.rn.f64 	%fd1568, %fd1423, %fd1423, %fd1568;
$L__BB1_292:
	setp.ge.s32 	%p387, %r2, %r275;
	ld.shared.f64 	%fd1424, [_ZZ17similarity_kernelPdS_S_iiiE16user_rate_shared+768];
	setp.eq.f64 	%p388, %fd1424, 0d0000000000000000;
	or.pred  	%p389, %p387, %p388;
	@%p389 bra 	$L__BB1_295;
	ld.global.f64 	%fd776, [%rd4+256];
	setp.eq.f64 	%p390, %fd776, 0d0000000000000000;
	@%p390 bra 	$L__BB1_295;
	ld.global.f64 	%fd1425, [%rd3];
	add.s32 	%r204, %r290, 1;
	sub.f64 	%fd1426, %fd776, %fd1425;
	sub.f64 	%fd1427, %fd1424, %fd1;
	fma.rn.f64 	%fd777, %fd1426, %fd1427, %fd1566;
	fma.rn.f64 	%fd778, %fd1426, %fd1426, %fd1567;
	fma.rn.f64 	%fd779, %fd1427, %fd1427, %fd1568;
	mov.f64 	%fd1566, %fd777;
	mov.f64 	%fd1567, %fd778;
	mov.f64 	%fd1568, %fd779;
	mov.u32 	%r290, %r204;
$L__BB1_295:
	setp.ge.s32 	%p391, %r2, %r275;
	ld.shared.f64 	%fd1428, [_ZZ17similarity_kernelPdS_S_iiiE16user_rate_shared+776];
	setp.eq.f64 	%p392, %fd1428, 0d0000000000000000;
	or.pred  	%p393, %p391, %p392;
	@%p393 bra 	$L__BB1_298;
	ld.global.f64 	%fd784, [%rd4+264];
	setp.eq.f64 	%p394, %fd784, 0d0000000000000000;
	@%p394 bra 	$L__BB1_298;
	ld.global.f64 	%fd1429, [%rd3];
	add.s32 	%r206, %r290, 1;
	sub.f64 	%fd1430, %fd784, %fd1429;
	sub.f64 	%fd1431, %fd1428, %fd1;
	fma.rn.f64 	%fd785, %fd1430, %fd1431, %fd1566;
	fma.rn.f64 	%fd786, %fd1430, %fd1430, %fd1567;
	fma.rn.f64 	%fd787, %fd1431, %fd1431, %fd1568;
	mov.f64 	%fd1566, %fd785;
	mov.f64 	%fd1567, %fd786;
	mov.f64 	%fd1568, %fd787;
	mov.u32 	%r290, %r206;
$L__BB1_298:
	setp.ge.s32 	%p395, %r2, %r275;
	ld.shared.f64 	%fd1432, [_ZZ17similarity_kernelPdS_S_iiiE16user_rate_shared+784];
	setp.eq.f64 	%p396, %fd1432, 0d0000000000000000;
	or.pred  	%p397, %p395, %p396;
	@%p397 bra 	$L__BB1_301;
	ld.global.f64 	%fd792, [%rd4+272];
	setp.eq.f64 	%p398, %fd792, 0d0000000000000000;
	@%p398 bra 	$L__BB1_301;
	ld.global.f64 	%fd1433, [%rd3];
	add.s32 	%r208, %r290, 1;
	sub.f64 	%fd1434, %fd792, %fd1433;
	sub.f64 	%fd1435, %fd1432, %fd1;
	fma.rn.f64 	%fd793, %fd1434, %fd1435, %fd1566;
	fma.rn.f64 	%fd794, %fd1434, %fd1434, %fd1567;
	fma.rn.f64 	%fd795, %fd1435, %fd1435, %fd1568;
	mov.f64 	%fd1566, %fd793;
	mov.f64 	%fd1567, %fd794;
	mov.f64 	%fd1568, %fd795;
	mov.u32 	%r290, %r208;
$L__BB1_301:
	setp.ge.s32 	%p399, %r2, %r275;
	ld.shared.f64 	%fd1436, [_ZZ17similarity_kernelPdS_S_iiiE16user_rate_shared+792];
	setp.eq.f64 	%p400, %fd1436, 0d0000000000000000;
	or.pred  	%p401, %p399, %p400;
	@%p401 bra 	$L__BB1_304;
	ld.global.f64 	%fd800, [%rd4+280];
	setp.eq.f64 	%p402, %fd800, 0d0000000000000000;
	@%p402 bra 	$L__BB1_304;
	ld.global.f64 	%fd1437, [%rd3];
	add.s32 	%r210, %r290, 1;
	sub.f64 	%fd1438, %fd800, %fd1437;
	sub.f64 	%fd1439, %fd1436, %fd1;
	fma.rn.f64 	%fd801, %fd1438, %fd1439, %fd1566;
	fma.rn.f64 	%fd802, %fd1438, %fd1438, %fd1567;
	fma.rn.f64 	%fd803, %fd1439, %fd1439, %fd1568;
	mov.f64 	%fd1566, %fd801;
	mov.f64 	%fd1567, %fd802;
	mov.f64 	%fd1568, %fd803;
	mov.u32 	%r290, %r210;
$L__BB1_304:
	setp.ge.s32 	%p403, %r2, %r275;
	ld.shared.f64 	%fd1440, [_ZZ17similarity_kernelPdS_S_iiiE16user_rate_shared+800];
	setp.eq.f64 	%p404, %fd1440, 0d0000000000000000;
	or.pred  	%p405, %p403, %p404;
	@%p405 bra 	$L__BB1_307;
	ld.global.f64 	%fd808, [%rd4+288];
	setp.eq.f64 	%p406, %fd808, 0d0000000000000000;
	@%p406 bra 	$L__BB1_307;
	ld.global.f64 	%fd1441, [%rd3];
	add.s32 	%r212, %r290, 1;
	sub.f64 	%fd1442, %fd808, %fd1441;
	sub.f64 	%fd1443, %fd1440, %fd1;
	fma.rn.f64 	%fd809, %fd1442, %fd1443, %fd1566;
	fma.rn.f64 	%fd810, %fd1442, %fd1442, %fd1567;
	fma.rn.f64 	%fd811, %fd1443, %fd1443, %fd1568;
	mov.f64 	%fd1566, %fd809;
	mov.f64 	%fd1567, %fd810;
	mov.f64 	%fd1568, %fd811;
	mov.u32 	%r290, %r212;
$L__BB1_307:
	setp.ge.s32 	%p407, %r2, %r275;
	ld.shared.f64 	%fd1444, [_ZZ17similarity_kernelPdS_S_iiiE16user_rate_shared+808];
	setp.eq.f64 	%p408, %fd1444, 0d0000000000000000;
	or.pred  	%p409, %p407, %p408;
	@%p409 bra 	$L__BB1_310;
	ld.global.f64 	%fd816, [%rd4+296];
	setp.eq.f64 	%p410, %fd816, 0d0000000000000000;
	@%p410 bra 	$L__BB1_310;
	ld.global.f64 	%fd1445, [%rd3];
	add.s32 	%r214, %r290, 1;
	sub.f64 	%fd1446, %fd816, %fd1445;
	sub.f64 	%fd1447, %fd1444, %fd1;
	fma.rn.f64 	%fd817, %fd1446, %fd1447, %fd1566;
	fma.rn.f64 	%fd818, %fd1446, %fd1446, %fd1567;
	fma.rn.f64 	%fd819, %fd1447, %fd1447, %fd1568;
	mov.f64 	%fd1566, %fd817;
	mov.f64 	%fd1567, %fd818;
	mov.f64 	%fd1568, %fd819;
	mov.u32 	%r290, %r214;
$L__BB1_310:
	setp.ge.s32 	%p411, %r2, %r275;
	ld.shared.f64 	%fd1448, [_ZZ17similarity_kernelPdS_S_iiiE16user_rate_shared+816];
	setp.eq.f64 	%p412, %fd1448, 0d0000000000000000;
	or.pred  	%p413, %p411, %p412;
	@%p413 bra 	$L__BB1_313;
	ld.global.f64 	%fd824, [%rd4+304];
	setp.eq.f64 	%p414, %fd824, 0d0000000000000000;
	@%p414 bra 	$L__BB1_313;
	ld.global.f64 	%fd1449, [%rd3];
	add.s32 	%r216, %r290, 1;
	sub.f64 	%fd1450, %fd824, %fd1449;
	sub.f64 	%fd1451, %fd1448, %fd1;
	fma.rn.f64 	%fd825, %fd1450, %fd1451, %fd1566;
	fma.rn.f64 	%fd826, %fd1450, %fd1450, %fd1567;
	fma.rn.f64 	%fd827, %fd1451, %fd1451, %fd1568;
	mov.f64 	%fd1566, %fd825;
	mov.f64 	%fd1567, %fd826;
	mov.f64 	%fd1568, %fd827;
	mov.u32 	%r290, %r216;
$L__BB1_313:
	setp.ge.s32 	%p415, %r2, %r275;
	ld.shared.f64 	%fd1452, [_ZZ17similarity_kernelPdS_S_iiiE16user_rate_shared+824];
	setp.eq.f64 	%p416, %fd1452, 0d0000000000000000;
	or.pred  	%p417, %p415, %p416;
	@%p417 bra 	$L__BB1_316;
	ld.global.f64 	%fd832, [%rd4+312];
	setp.eq.f64 	%p418, %fd832, 0d0000000000000000;
	@%p418 bra 	$L__BB1_316;
	ld.global.f64 	%fd1453, [%rd3];
	add.s32 	%r218, %r290, 1;
	sub.f64 	%fd1454, %fd832, %fd1453;
	sub.f64 	%fd1455, %fd1452, %fd1;
	fma.rn.f64 	%fd833, %fd1454, %fd1455, %fd1566;
	fma.rn.f64 	%fd834, %fd1454, %fd1454, %fd1567;
	fma.rn.f64 	%fd835, %fd1455, %fd1455, %fd1568;
	mov.f64 	%fd1566, %fd833;
	mov.f64 	%fd1567, %fd834;
	mov.f64 	%fd1568, %fd835;
	mov.u32 	%r290, %r218;
$L__BB1_316:
	setp.ge.s32 	%p419, %r2, %r275;
	ld.shared.f64 	%fd1456, [_ZZ17similarity_kernelPdS_S_iiiE16user_rate_shared+832];
	setp.eq.f64 	%p420, %fd1456, 0d0000000000000000;
	or.pred  	%p421, %p419, %p420;
	@%p421 bra 	$L__BB1_319;
	ld.global.f64 	%fd840, [%rd4+320];
	setp.eq.f64 	%p422, %fd840, 0d0000000000000000;
	@%p422 bra 	$L__BB1_319;
	ld.global.f64 	%fd1457, [%rd3];
	add.s32 	%r220, %r290, 1;
	sub.f64 	%fd1458, %fd840, %fd1457;
	sub.f64 	%fd1459, %fd1456, %fd1;
	fma.rn.f64 	%fd841, %fd1458, %fd1459, %fd1566;
	fma.rn.f64 	%fd842, %fd1458, %fd1458, %fd1567;
	fma.rn.f64 	%fd843, %fd1459, %fd1459, %fd1568;
	mov.f64 	%fd1566, %fd841;
	mov.f64 	%fd1567, %fd842;
	mov.f64 	%fd1568, %fd843;
	mov.u32 	%r290, %r220;
$L__BB1_319:
	setp.ge.s32 	%p423, %r2, %r275;
	ld.shared.f64 	%fd1460, [_ZZ17similarity_kernelPdS_S_iiiE16user_rate_shared+840];
	setp.eq.f64 	%p424, %fd1460, 0d0000000000000000;
	or.pred  	%p425, %p423, %p424;
	@%p425 bra 	$L__BB1_322;
	ld.global.f64 	%fd848, [%rd4+328];
	setp.eq.f64 	%p426, %fd848, 0d0000000000000000;
	@%p426 bra 	$L__BB1_322;
	ld.global.f64 	%fd1461, [%rd3];
	add.s32 	%r222, %r290, 1;
	sub.f64 	%fd1462, %fd848, %fd1461;
	sub.f64 	%fd1463, %fd1460, %fd1;
	fma.rn.f64 	%fd849, %fd1462, %fd1463, %fd1566;
	fma.rn.f64 	%fd850, %fd1462, %fd1462, %fd1567;
	fma.rn.f64 	%fd851, %fd1463, %fd1463, %fd1568;
	mov.f64 	%fd1566, %fd849;
	mov.f64 	%fd1567, %fd850;
	mov.f64 	%fd1568, %fd851;
	mov.u32 	%r290, %r222;
$L__BB1_322:
	setp.ge.s32 	%p427, %r2, %r275;
	ld.shared.f64 	%fd1464, [_ZZ17similarity_kernelPdS_S_iiiE16user_rate_shared+848];
	setp.eq.f64 	%p428, %fd1464, 0d0000000000000000;
	or.pred  	%p429, %p427, %p428;
	@%p429 bra 	$L__BB1_325;
	ld.global.f64 	%fd856, [%rd4+336];
	setp.eq.f64 	%p430, %fd856, 0d0000000000000000;
	@%p430 bra 	$L__BB1_325;
	ld.global.f64 	%fd1465, [%rd3];
	add.s32 	%r224, %r290, 1;
	sub.f64 	%fd1466, %fd856, %fd1465;
	sub.f64 	%fd1467, %fd1464, %fd1;
	fma.rn.f64 	%fd857, %fd1466, %fd1467, %fd1566;
	fma.rn.f64 	%fd858, %fd1466, %fd1466, %fd1567;
	fma.rn.f64 	%fd859, %fd1467, %fd1467, %fd1568;
	mov.f64 	%fd1566, %fd857;
	mov.f64 	%fd1567, %fd858;
	mov.f64 	%fd1568, %fd859;
	mov.u32 	%r290, %r224;
$L__BB1_325:
	setp.ge.s32 	%p431, %r2, %r275;
	ld.shared.f64 	%fd1468, [_ZZ17similarity_kernelPdS_S_iiiE16user_rate_shared+856];
	setp.eq.f64 	%p432, %fd1468, 0d0000000000000000;
	or.pred  	%p433, %p431, %p432;
	@%p433 bra 	$L__BB1_328;
	ld.global.f64 	%fd864, [%rd4+344];
	setp.eq.f64 	%p434, %fd864, 0d0000000000000000;
	@%p434 bra 	$L__BB1_328;
	ld.global.f64 	%fd1469, [%rd3];
	add.s32 	%r226, %r290, 1;
	sub.f64 	%fd1470, %fd864, %fd1469;
	sub.f64 	%fd1471, %fd1468, %fd1;
	fma.rn.f64 	%fd865, %fd1470, %fd1471, %fd1566;
	fma.rn.f64 	%fd866, %fd1470, %fd1470, %fd1567;
	fma.rn.f64 	%fd867, %fd1471, %fd1471, %fd1568;
	mov.f64 	%fd1566, %fd865;
	mov.f64 	%fd1567, %fd866;
	mov.f64 	%fd1568, %fd867;
	mov.u32 	%r290, %r226;
$L__BB1_328:
	setp.ge.s32 	%p435, %r2, %r275;
	ld.shared.f64 	%fd1472, [_ZZ17similarity_kernelPdS_S_iiiE16user_rate_shared+864];
	setp.eq.f64 	%p436, %fd1472, 0d0000000000000000;
	or.pred  	%p437, %p435, %p436;
	@%p437 bra 	$L__BB1_331;
	ld.global.f64 	%fd872, [%rd4+352];
	setp.eq.f64 	%p438, %fd872, 0d0000000000000000;
	@%p438 bra 	$L__BB1_331;
	ld.global.f64 	%fd1473, [%rd3];
	add.s32 	%r228, %r290, 1;
	sub.f64 	%fd1474, %fd872, %fd1473;
	sub.f64 	%fd1475, %fd1472, %fd1;
	fma.rn.f64 	%fd873, %fd1474, %fd1475, %fd1566;
	fma.rn.f64 	%fd874, %fd1474, %fd1474, %fd1567;
	fma.rn.f64 	%fd875, %fd1475, %fd1475, %fd1568;
	mov.f64 	%fd1566, %fd873;
	mov.f64 	%fd1567, %fd874;
	mov.f64 	%fd1568, %fd875;
	mov.u32 	%r290, %r228;
$L__BB1_331:
	setp.ge.s32 	%p439, %r2, %r275;
	ld.shared.f64 	%fd1476, [_ZZ17similarity_kernelPdS_S_iiiE16user_rate_shared+872];
	setp.eq.f64 	%p440, %fd1476, 0d0000000000000000;
	or.pred  	%p441, %p439, %p440;
	@%p441 bra 	$L__BB1_334;
	ld.global.f64 	%fd880, [%rd4+360];
	setp.eq.f64 	%p442, %fd880, 0d0000000000000000;
	@%p442 bra 	$L__BB1_334;
	ld.global.f64 	%fd1477, [%rd3];
	add.s32 	%r230, %r290, 1;
	sub.f64 	%fd1478, %fd880, %fd1477;
	sub.f64 	%fd1479, %fd1476, %fd1;
	fma.rn.f64 	%fd881, %fd1478, %fd1479, %fd1566;
	fma.rn.f64 	%fd882, %fd1478, %fd1478, %fd1567;
	fma.rn.f64 	%fd883, %fd1479, %fd1479, %fd1568;
	mov.f64 	%fd1566, %fd881;
	mov.f64 	%fd1567, %fd882;
	mov.f64 	%fd1568, %fd883;
	mov.u32 	%r290, %r230;
$L__BB1_334:
	setp.ge.s32 	%p443, %r2, %r275;
	ld.shared.f64 	%fd1480, [_ZZ17similarity_kernelPdS_S_iiiE16user_rate_shared+880];
	setp.eq.f64 	%p444, %fd1480, 0d0000000000000000;
	or.pred  	%p445, %p443, %p444;
	@%p445 bra 	$L__BB1_337;
	ld.global.f64 	%fd888, [%rd4+368];
	setp.eq.f64 	%p446, %fd888, 0d0000000000000000;
	@%p446 bra 	$L__BB1_337;
	ld.global.f64 	%fd1481, [%rd3];
	add.s32 	%r232, %r290, 1;
	sub.f64 	%fd1482, %fd888, %fd1481;
	sub.f64 	%fd1483, %fd1480, %fd1;
	fma.rn.f64 	%fd889, %fd1482, %fd1483, %fd1566;
	fma.rn.f64 	%fd890, %fd1482, %fd1482, %fd1567;
	fma.rn.f64 	%fd891, %fd1483, %fd1483, %fd1568;
	mov.f64 	%fd1566, %fd889;
	mov.f64 	%fd1567, %fd890;
	mov.f64 	%fd1568, %fd891;
	mov.u32 	%r290, %r232;
$L__BB1_337:
	setp.ge.s32 	%p447, %r2, %r275;
	ld.shared.f64 	%fd1484, [_ZZ17similarity_kernelPdS_S_iiiE16user_rate_shared+888];
	setp.eq.f64 	%p448, %fd1484, 0d0000000000000000;
	or.pred  	%p449, %p447, %p448;
	@%p449 bra 	$L__BB1_340;
	ld.global.f64 	%fd896, [%rd4+376];
	setp.eq.f64 	%p450, %fd896, 0d0000000000000000;
	@%p450 bra 	$L__BB1_340;
	ld.global.f64 	%fd1485, [%rd3];
	add.s32 	%r234, %r290, 1;
	sub.f64 	%fd1486, %fd896, %fd1485;
	sub.f64 	%fd1487, %fd1484, %fd1;
	fma.rn.f64 	%fd897, %fd1486, %fd1487, %fd1566;
	fma.rn.f64 	%fd898, %fd1486, %fd1486, %fd1567;
	fma.rn.f64 	%fd899, %fd1487, %fd1487, %fd1568;
	mov.f64 	%fd1566, %fd897;
	mov.f64 	%fd1567, %fd898;
	mov.f64 	%fd1568, %fd899;
	mov.u32 	%r290, %r234;
$L__BB1_340:
	setp.ge.s32 	%p451, %r2, %r275;
	ld.shared.f64 	%fd1488, [_ZZ17similarity_kernelPdS_S_iiiE16user_rate_shared+896];
	setp.eq.f64 	%p452, %fd1488, 0d0000000000000000;
	or.pred  	%p453, %p451, %p452;
	@%p453 bra 	$L__BB1_343;
	ld.global.f64 	%fd904, [%rd4+384];
	setp.eq.f64 	%p454, %fd904, 0d0000000000000000;
	@%p454 bra 	$L__BB1_343;
	ld.global.f64 	%fd1489, [%rd3];
	add.s32 	%r236, %r290, 1;
	sub.f64 	%fd1490, %fd904, %fd1489;
	sub.f64 	%fd1491, %fd1488, %fd1;
	fma.rn.f64 	%fd905, %fd1490, %fd1491, %fd1566;
	fma.rn.f64 	%fd906, %fd1490, %fd1490, %fd1567;
	fma.rn.f64 	%fd907, %fd1491, %fd1491, %fd1568;
	mov.f64 	%fd1566, %fd905;
	mov.f64 	%fd1567, %fd906;
	mov.f64 	%fd1568, %fd907;
	mov.u32 	%r290, %r236;
$L__BB1_343:
	setp.ge.s32 	%p455, %r2, %r275;
	ld.shared.f64 	%fd1492, [_ZZ17similarity_kernelPdS_S_iiiE16user_rate_shared+904];
	setp.eq.f64 	%p456, %fd1492, 0d0000000000000000;
	or.pred  	%p457, %p455, %p456;
	@%p457 bra 	$L__BB1_346;
	ld.global.f64 	%fd912, [%rd4+392];
	setp.eq.f64 	%p458, %fd912, 0d0000000000000000;
	@%p458 bra 	$L__BB1_346;
	ld.global.f64 	%fd1493, [%rd3];
	add.s32 	%r238, %r290, 1;
	sub.f64 	%fd1494, %fd912, %fd1493;
	sub.f64 	%fd1495, %fd1492, %fd1;
	fma.rn.f64 	%fd913, %fd1494, %fd1495, %fd1566;
	fma.rn.f64 	%fd914, %fd1494, %fd1494, %fd1567;
	fma.rn.f64 	%fd915, %fd1495, %fd1495, %fd1568;
	mov.f64 	%fd1566, %fd913;
	mov.f64 	%fd1567, %fd914;
	mov.f64 	%fd1568, %fd915;
	mov.u32 	%r290, %r238;
$L__BB1_346:
	setp.ge.s32 	%p459, %r2, %r275;
	ld.shared.f64 	%fd1496, [_ZZ17similarity_kernelPdS_S_iiiE16user_rate_shared+912];
	setp.eq.f64 	%p460, %fd1496, 0d0000000000000000;
	or.pred  	%p461, %p459, %p460;
	@%p461 bra 	$L__BB1_349;
	ld.global.f64 	%fd920, [%rd4+400];
	setp.eq.f64 	%p462, %fd920, 0d0000000000000000;
	@%p462 bra 	$L__BB1_349;
	ld.global.f64 	%fd1497, [%rd3];
	add.s32 	%r240, %r290, 1;
	sub.f64 	%fd1498, %fd920, %fd1497;
	sub.f64 	%fd1499, %fd1496, %fd1;
	fma.rn.f64 	%fd921, %fd1498, %fd1499, %fd1566;
	fma.rn.f64 	%fd922, %fd1498, %fd1498, %fd1567;
	fma.rn.f64 	%fd923, %fd1499, %fd1499, %fd1568;
	mov.f64 	%fd1566, %fd921;
	mov.f64 	%fd1567, %fd922;
	mov.f64 	%fd1568, %fd923;
	mov.u32 	%r290, %r240;
$L__BB1_349:
	setp.ge.s32 	%p463, %r2, %r275;
	ld.shared.f64 	%fd1500, [_ZZ17similarity_kernelPdS_S_iiiE16user_rate_shared+920];
	setp.eq.f64 	%p464, %fd1500, 0d0000000000000000;
	or.pred  	%p465, %p463, %p464;
	@%p465 bra 	$L__BB1_352;
	ld.global.f64 	%fd928, [%rd4+408];
	setp.eq.f64 	%p466, %fd928, 0d0000000000000000;
	@%p466 bra 	$L__BB1_352;
	ld.global.f64 	%fd1501, [%rd3];
	add.s32 	%r242, %r290, 1;
	sub.f64 	%fd1502, %fd928, %fd1501;
	sub.f64 	%fd1503, %fd1500, %fd1;
	fma.rn.f64 	%fd929, %fd1502, %fd1503, %fd1566;
	fma.rn.f64 	%fd930, %fd1502, %fd1502, %fd1567;
	fma.rn.f64 	%fd931, %fd1503, %fd1503, %fd1568;
	mov.f64 	%fd1566, %fd929;
	mov.f64 	%fd1567, %fd930;
	mov.f64 	%fd1568, %fd931;
	mov.u32 	%r290, %r242;
$L__BB1_352:
	setp.ge.s32 	%p467, %r2, %r275;
	ld.shared.f64 	%fd1504, [_ZZ17similarity_kernelPdS_S_iiiE16user_rate_shared+928];
	setp.eq.f64 	%p468, %fd1504, 0d0000000000000000;
	or.pred  	%p469, %p467, %p468;
	@%p469 bra 	$L__BB1_355;
	ld.global.f64 	%fd936, [%rd4+416];
	setp.eq.f64 	%p470, %fd936, 0d0000000000000000;
	@%p470 bra 	$L__BB1_355;
	ld.global.f64 	%fd1505, [%rd3];
	add.s32 	%r244, %r290, 1;
	sub.f64 	%fd1506, %fd936, %fd1505;
	sub.f64 	%fd1507, %fd1504, %fd1;
	fma.rn.f64 	%fd937, %fd1506, %fd1507, %fd1566;
	fma.rn.f64 	%fd938, %fd1506, %fd1506, %fd1567;
	fma.rn.f64 	%fd939, %fd1507, %fd1507, %fd1568;
	mov.f64 	%fd1566, %fd937;
	mov.f64 	%fd1567, %fd938;
	mov.f64 	%fd1568, %fd939;
	mov.u32 	%r290, %r244;
$L__BB1_355:
	setp.ge.s32 	%p471, %r2, %r275;
	ld.shared.f64 	%fd1508, [_ZZ17similarity_kernelPdS_S_iiiE16user_rate_shared+936];
	setp.eq.f64 	%p472, %fd1508, 0d0000000000000000;
	or.pred  	%p473, %p471, %p472;
	@%p473 bra 	$L__BB1_358;
	ld.global.f64 	%fd944, [%rd4+424];
	setp.eq.f64 	%p474, %fd944, 0d0000000000000000;
	@%p474 bra 	$L__BB1_358;
	ld.global.f64 	%fd1509, [%rd3];
	add.s32 	%r246, %r290, 1;
	sub.f64 	%fd1510, %fd944, %fd1509;
	sub.f64 	%fd1511, %fd1508, %fd1;
	fma.rn.f64 	%fd945, %fd1510, %fd1511, %fd1566;
	fma.rn.f64 	%fd946, %fd1510, %fd1510, %fd1567;
	fma.rn.f64 	%fd947, %fd1511, %fd1511, %fd1568;
	mov.f64 	%fd1566, %fd945;
	mov.f64 	%fd1567, %fd946;
	mov.f64 	%fd1568, %fd947;
	mov.u32 	%r290, %r246;
$L__BB1_358:
	setp.ge.s32 	%p475, %r2, %r275;
	ld.shared.f64 	%fd1512, [_ZZ17similarity_kernelPdS_S_iiiE16user_rate_shared+944];
	setp.eq.f64 	%p476, %fd1512, 0d0000000000000000;
	or.pred  	%p477, %p475, %p476;
	@%p477 bra 	$L__BB1_361;
	ld.global.f64 	%fd952, [%rd4+432];
	setp.eq.f64 	%p478, %fd952, 0d0000000000000000;
	@%p478 bra 	$L__BB1_361;
	ld.global.f64 	%fd1513, [%rd3];
	add.s32 	%r248, %r290, 1;
	sub.f64 	%fd1514, %fd952, %fd1513;
	sub.f64 	%fd1515, %fd1512, %fd1;
	fma.rn.f64 	%fd953, %fd1514, %fd1515, %fd1566;
	fma.rn.f64 	%fd954, %fd1514, %fd1514, %fd1567;
	fma.rn.f64 	%fd955, %fd1515, %fd1515, %fd1568;
	mov.f64 	%fd1566, %fd953;
	mov.f64 	%fd1567, %fd954;
	mov.f64 	%fd1568, %fd955;
	mov.u32 	%r290, %r248;
$L__BB1_361:
	setp.ge.s32 	%p479, %r2, %r275;
	ld.shared.f64 	%fd1516, [_ZZ17similarity_kernelPdS_S_iiiE16user_rate_shared+952];
	setp.eq.f64 	%p480, %fd1516, 0d0000000000000000;
	or.pred  	%p481, %p479, %p480;
	@%p481 bra 	$L__BB1_364;
	ld.global.f64 	%fd960, [%rd4+440];
	setp.eq.f64 	%p482, %fd960, 0d0000000000000000;
	@%p482 bra 	$L__BB1_364;
	ld.global.f64 	%fd1517, [%rd3];
	add.s32 	%r250, %r290, 1;
	sub.f64 	%fd1518, %fd960, %fd1517;
	sub.f64 	%fd1519, %fd1516, %fd1;
	fma.rn.f64 	%fd961, %fd1518, %fd1519, %fd1566;
	fma.rn.f64 	%fd962, %fd1518, %fd1518, %fd1567;
	fma.rn.f64 	%fd963, %fd1519, %fd1519, %fd1568;
	mov.f64 	%fd1566, %fd961;
	mov.f64 	%fd1567, %fd962;
	mov.f64 	%fd1568, %fd963;
	mov.u32 	%r290, %r250;
$L__BB1_364:
	setp.ge.s32 	%p483, %r2, %r275;
	ld.shared.f64 	%fd1520, [_ZZ17similarity_kernelPdS_S_iiiE16user_rate_shared+960];
	setp.eq.f64 	%p484, %fd1520, 0d0000000000000000;
	or.pred  	%p485, %p483, %p484;
	@%p485 bra 	$L__BB1_367;
	ld.global.f64 	%fd968, [%rd4+448];
	setp.eq.f64 	%p486, %fd968, 0d0000000000000000;
	@%p486 bra 	$L__BB1_367;
	ld.global.f64 	%fd1521, [%rd3];
	add.s32 	%r252, %r290, 1;
	sub.f64 	%fd1522, %fd968, %fd1521;
	sub.f64 	%fd1523, %fd1520, %fd1;
	fma.rn.f64 	%fd969, %fd1522, %fd1523, %fd1566;
	fma.rn.f64 	%fd970, %fd1522, %fd1522, %fd1567;
	fma.rn.f64 	%fd971, %fd1523, %fd1523, %fd1568;
	mov.f64 	%fd1566, %fd969;
	mov.f64 	%fd1567, %fd970;
	mov.f64 	%fd1568, %fd971;
	mov.u32 	%r290, %r252;
$L__BB1_367:
	setp.ge.s32 	%p487, %r2, %r275;
	ld.shared.f64 	%fd1524, [_ZZ17similarity_kernelPdS_S_iiiE16user_rate_shared+968];
	setp.eq.f64 	%p488, %fd1524, 0d0000000000000000;
	or.pred  	%p489, %p487, %p488;
	@%p489 bra 	$L__BB1_370;
	ld.global.f64 	%fd976, [%rd4+456];
	setp.eq.f64 	%p490, %fd976, 0d0000000000000000;
	@%p490 bra 	$L__BB1_370;
	ld.global.f64 	%fd1525, [%rd3];
	add.s32 	%r254, %r290, 1;
	sub.f64 	%fd1526, %fd976, %fd1525;
	sub.f64 	%fd1527, %fd1524, %fd1;
	fma.rn.f64 	%fd977, %fd1526, %fd1527, %fd1566;
	fma.rn.f64 	%fd978, %fd1526, %fd1526, %fd1567;
	fma.rn.f64 	%fd979, %fd1527, %fd1527, %fd1568;
	mov.f64 	%fd1566, %fd977;
	mov.f64 	%fd1567, %fd978;
	mov.f64 	%fd1568, %fd979;
	mov.u32 	%r290, %r254;
$L__BB1_370:
	setp.ge.s32 	%p491, %r2, %r275;
	ld.shared.f64 	%fd1528, [_ZZ17similarity_kernelPdS_S_iiiE16user_rate_shared+976];
	setp.eq.f64 	%p492, %fd1528, 0d0000000000000000;
	or.pred  	%p493, %p491, %p492;
	@%p493 bra 	$L__BB1_373;
	ld.global.f64 	%fd984, [%rd4+464];
	setp.eq.f64 	%p494, %fd984, 0d0000000000000000;
	@%p494 bra 	$L__BB1_373;
	ld.global.f64 	%fd1529, [%rd3];
	add.s32 	%r256, %r290, 1;
	sub.f64 	%fd1530, %fd984, %fd1529;
	sub.f64 	%fd1531, %fd1528, %fd1;
	fma.rn.f64 	%fd985, %fd1530, %fd1531, %fd1566;
	fma.rn.f64 	%fd986, %fd1530, %fd1530, %fd1567;
	fma.rn.f64 	%fd987, %fd1531, %fd1531, %fd1568;
	mov.f64 	%fd1566, %fd985;
	mov.f64 	%fd1567, %fd986;
	mov.f64 	%fd1568, %fd987;
	mov.u32 	%r290, %r256;
$L__BB1_373:
	setp.ge.s32 	%p495, %r2, %r275;
	ld.shared.f64 	%fd1532, [_ZZ17similarity_kernelPdS_S_iiiE16user_rate_shared+984];
	setp.eq.f64 	%p496, %fd1532, 0d0000000000000000;
	or.pred  	%p497, %p495, %p496;
	@%p497 bra 	$L__BB1_376;
	ld.global.f64 	%fd992, [%rd4+472];
	setp.eq.f64 	%p498, %fd992, 0d0000000000000000;
	@%p498 bra 	$L__BB1_376;
	ld.global.f64 	%fd1533, [%rd3];
	add.s32 	%r258, %r290, 1;
	sub.f64 	%fd1534, %fd992, %fd1533;
	sub.f64 	%fd1535, %fd1532, %fd1;
	fma.rn.f64 	%fd993, %fd1534, %fd1535, %fd1566;
	fma.rn.f64 	%fd994, %fd1534, %fd1534, %fd1567;
	fma.rn.f64 	%fd995, %fd1535, %fd1535, %fd1568;
	mov.f64 	%fd1566, %fd993;
	mov.f64 	%fd1567, %fd994;
	mov.f64 	%fd1568, %fd995;
	mov.u32 	%r290, %r258;
$L__BB1_376:
	setp.ge.s32 	%p499, %r2, %r275;
	ld.shared.f64 	%fd1536, [_ZZ17similarity_kernelPdS_S_iiiE16user_rate_shared+992];
	setp.eq.f64 	%p500, %fd1536, 0d0000000000000000;
	or.pred  	%p501, %p499, %p500;
	@%p501 bra 	$L__BB1_379;
	ld.global.f64 	%fd1000, [%rd4+480];
	setp.eq.f64 	%p502, %fd1000, 0d0000000000000000;
	@%p502 bra 	$L__BB1_379;
	ld.global.f64 	%fd1537, [%rd3];
	add.s32 	%r260, %r290, 1;
	sub.f64 	%fd1538, %fd1000, %fd1537;
	sub.f64 	%fd1539, %fd1536, %fd1;
	fma.rn.f64 	%fd1001, %fd1538, %fd1539, %fd1566;
	fma.rn.f64 	%fd1002, %fd1538, %fd1538, %fd1567;
	fma.rn.f64 	%fd1003, %fd1539, %fd1539, %fd1568;
	mov.f64 	%fd1566, %fd1001;
	mov.f64 	%fd1567, %fd1002;
	mov.f64 	%fd1568, %fd1003;
	mov.u32 	%r290, %r260;
$L__BB1_379:
	setp.ge.s32 	%p503, %r2, %r275;
	ld.shared.f64 	%fd1540, [_ZZ17similarity_kernelPdS_S_iiiE16user_rate_shared+1000];
	setp.eq.f64 	%p504, %fd1540, 0d0000000000000000;
	or.pred  	%p505, %p503, %p504;
	@%p505 bra 	$L__BB1_382;
	ld.global.f64 	%fd1008, [%rd4+488];
	setp.eq.f64 	%p506, %fd1008, 0d0000000000000000;
	@%p506 bra 	$L__BB1_382;
	ld.global.f64 	%fd1541, [%rd3];
	add.s32 	%r262, %r290, 1;
	sub.f64 	%fd1542, %fd1008, %fd1541;
	sub.f64 	%fd1543, %fd1540, %fd1;
	fma.rn.f64 	%fd1009, %fd1542, %fd1543, %fd1566;
	fma.rn.f64 	%fd1010, %fd1542, %fd1542, %fd1567;
	fma.rn.f64 	%fd1011, %fd1543, %fd1543, %fd1568;
	mov.f64 	%fd1566, %fd1009;
	mov.f64 	%fd1567, %fd1010;
	mov.f64 	%fd1568, %fd1011;
	mov.u32 	%r290, %r262;
$L__BB1_382:
	setp.ge.s32 	%p507, %r2, %r275;
	ld.shared.f64 	%fd1544, [_ZZ17similarity_kernelPdS_S_iiiE16user_rate_shared+1008];
	setp.eq.f64 	%p508, %fd1544, 0d0000000000000000;
	or.pred  	%p509, %p507, %p508;
	@%p509 bra 	$L__BB1_385;
	ld.global.f64 	%fd1016, [%rd4+496];
	setp.eq.f64 	%p510, %fd1016, 0d0000000000000000;
	@%p510 bra 	$L__BB1_385;
	ld.global.f64 	%fd1545, [%rd3];
	add.s32 	%r264, %r290, 1;
	sub.f64 	%fd1546, %fd1016, %fd1545;
	sub.f64 	%fd1547, %fd1544, %fd1;
	fma.rn.f64 	%fd1017, %fd1546, %fd1547, %fd1566;
	fma.rn.f64 	%fd1018, %fd1546, %fd1546, %fd1567;
	fma.rn.f64 	%fd1019, %fd1547, %fd1547, %fd1568;
	mov.f64 	%fd1566, %fd1017;
	mov.f64 	%fd1567, %fd1018;
	mov.f64 	%fd1568, %fd1019;
	mov.u32 	%r290, %r264;
$L__BB1_385:
	setp.ge.s32 	%p511, %r2, %r275;
	ld.shared.f64 	%fd1548, [_ZZ17similarity_kernelPdS_S_iiiE16user_rate_shared+1016];
	setp.eq.f64 	%p512, %fd1548, 0d0000000000000000;
	or.pred  	%p513, %p511, %p512;
	@%p513 bra 	$L__BB1_388;
	ld.global.f64 	%fd1024, [%rd4+504];
	setp.eq.f64 	%p514, %fd1024, 0d0000000000000000;
	@%p514 bra 	$L__BB1_388;
	ld.global.f64 	%fd1549, [%rd3];
	add.s32 	%r266, %r290, 1;
	sub.f64 	%fd1550, %fd1024, %fd1549;
	sub.f64 	%fd1551, %fd1548, %fd1;
	fma.rn.f64 	%fd1025, %fd1550, %fd1551, %fd1566;
	fma.rn.f64 	%fd1026, %fd1550, %fd1550, %fd1567;
	fma.rn.f64 	%fd1027, %fd1551, %fd1551, %fd1568;
	mov.f64 	%fd1566, %fd1025;
	mov.f64 	%fd1567, %fd1026;
	mov.f64 	%fd1568, %fd1027;
	mov.u32 	%r290, %r266;
$L__BB1_388:
	bar.sync 	0;
	add.s32 	%r287, %r287, 1;
	setp.ne.s32 	%p515, %r287, 0;
	add.s32 	%r286, %r286, 128;
	add.s32 	%r285, %r285, 128;
	add.s32 	%r284, %r284, 128;
	@%p515 bra 	$L__BB1_2;
$L__BB1_389:
	mov.u32 	%r272, %r290;
	mov.f64 	%fd1033, %fd1568;
	mov.f64 	%fd1032, %fd1567;
	mov.f64 	%fd1950, %fd1566;
	mul.f64 	%fd1552, %fd1032, %fd1033;
	setp.eq.f64 	%p516, %fd1552, 0d0000000000000000;
	@%p516 bra 	$L__BB1_391;
	sqrt.rn.f64 	%fd1553, %fd1032;
	sqrt.rn.f64 	%fd1554, %fd1033;
	mul.f64 	%fd1555, %fd1553, %fd1554;
	div.rn.f64 	%fd1950, %fd1950, %fd1555;
$L__BB1_391:
	setp.lt.s32 	%p517, %r272, 5;
	cvt.rn.f64.s32 	%fd1556, %r272;
	mul.f64 	%fd1557, %fd1556, 0d3FC999999999999A;
	mul.f64 	%fd1558, %fd1557, %fd1950;
	selp.f64 	%fd1036, %fd1558, %fd1950, %p517;
	setp.ge.s32 	%p518, %r2, %r275;
	@%p518 bra 	$L__BB1_393;
	ld.param.u64 	%rd18, [_Z17similarity_kernelPdS_S_iii_param_2];
	cvta.to.global.u64 	%rd15, %rd18;
	mul.wide.s32 	%rd16, %r2, 8;
	add.s64 	%rd17, %rd15, %rd16;
	st.global.f64 	[%rd17], %fd1036;
$L__BB1_393:
	ret;

}
	// .globl	_Z11mean_kernelPdS_ii
.visible .entry _Z11mean_kernelPdS_ii(
	.param .u64 .ptr .align 1 _Z11mean_kernelPdS_ii_param_0,
	.param .u64 .ptr .align 1 _Z11mean_kernelPdS_ii_param_1,
	.param .u32 _Z11mean_kernelPdS_ii_param_2,
	.param .u32 _Z11mean_kernelPdS_ii_param_3
)
{
	.reg .pred 	%p<40>;
	.reg .b32 	%r<118>;
	.reg .b64 	%rd<16>;
	.reg .b64 	%fd<87>;

	ld.param.u64 	%rd4, [_Z11mean_kernelPdS_ii_param_0];
	ld.param.u64 	%rd3, [_Z11mean_kernelPdS_ii_param_1];
	ld.param.u32 	%r36, [_Z11mean_kernelPdS_ii_param_2];
	ld.param.u32 	%r37, [_Z11mean_kernelPdS_ii_param_3];
	cvta.to.global.u64 	%rd1, %rd4;
	mov.u32 	%r38, %tid.x;
	mov.u32 	%r39, %ctaid.x;
	mov.u32 	%r40, %ntid.x;
	mad.lo.s32 	%r1, %r39, %r40, %r38;
	setp.gt.s32 	%p1, %r1, %r37;
	@%p1 bra 	$L__BB2_16;
	setp.lt.s32 	%p2, %r36, 1;
	mov.f64 	%fd86, 0d7FF8000000000000;
	@%p2 bra 	$L__BB2_15;
	mul.lo.s32 	%r2, %r36, %r1;
	and.b32  	%r3, %r36, 15;
	setp.lt.u32 	%p3, %r36, 16;
	mov.f64 	%fd85, 0d0000000000000000;
	mov.b32 	%r109, 0;
	mov.u32 	%r117, %r109;
	@%p3 bra 	$L__BB2_5;
	and.b32  	%r109, %r36, 2147483632;
	neg.s32 	%r103, %r109;
	add.s64 	%rd2, %rd1, 64;
	mov.f64 	%fd85, 0d0000000000000000;
	mov.b32 	%r117, 0;
	mov.u32 	%r102, %r2;
$L__BB2_4:
	.pragma "nounroll";
	mul.wide.s32 	%rd5, %r102, 8;
	add.s64 	%rd6, %rd2, %rd5;
	ld.global.f64 	%fd20, [%rd6+-64];
	add.f64 	%fd21, %fd85, %fd20;
	setp.neu.f64 	%p4, %fd20, 0d0000000000000000;
	selp.u32 	%r44, 1, 0, %p4;
	add.s32 	%r45, %r117, %r44;
	ld.global.f64 	%fd22, [%rd6+-56];
	add.f64 	%fd23, %fd21, %fd22;
	setp.neu.f64 	%p5, %fd22, 0d0000000000000000;
	selp.u32 	%r46, 1, 0, %p5;
	add.s32 	%r47, %r45, %r46;
	ld.global.f64 	%fd24, [%rd6+-48];
	add.f64 	%fd25, %fd23, %fd24;
	setp.neu.f64 	%p6, %fd24, 0d0000000000000000;
	selp.u32 	%r48, 1, 0, %p6;
	add.s32 	%r49, %r47, %r48;
	ld.global.f64 	%fd26, [%rd6+-40];
	add.f64 	%fd27, %fd25, %fd26;
	setp.neu.f64 	%p7, %fd26, 0d0000000000000000;
	selp.u32 	%r50, 1, 0, %p7;
	add.s32 	%r51, %r49, %r50;
	ld.global.f64 	%fd28, [%rd6+-32];
	add.f64 	%fd29, %fd27, %fd28;
	setp.neu.f64 	%p8, %fd28, 0d0000000000000000;
	selp.u32 	%r52, 1, 0, %p8;
	add.s32 	%r53, %r51, %r52;
	ld.global.f64 	%fd30, [%rd6+-24];
	add.f64 	%fd31, %fd29, %fd30;
	setp.neu.f64 	%p9, %fd30, 0d0000000000000000;
	selp.u32 	%r54, 1, 0, %p9;
	add.s32 	%r55, %r53, %r54;
	ld.global.f64 	%fd32, [%rd6+-16];
	add.f64 	%fd33, %fd31, %fd32;
	setp.neu.f64 	%p10, %fd32, 0d0000000000000000;
	selp.u32 	%r56, 1, 0, %p10;
	add.s32 	%r57, %r55, %r56;
	ld.global.f64 	%fd34, [%rd6+-8];
	add.f64 	%fd35, %fd33, %fd34;
	setp.neu.f64 	%p11, %fd34, 0d0000000000000000;
	selp.u32 	%r58, 1, 0, %p11;
	add.s32 	%r59, %r57, %r58;
	ld.global.f64 	%fd36, [%rd6];
	add.f64 	%fd37, %fd35, %fd36;
	setp.neu.f64 	%p12, %fd36, 0d0000000000000000;
	selp.u32 	%r60, 1, 0, %p12;
	add.s32 	%r61, %r59, %r60;
	ld.global.f64 	%fd38, [%rd6+8];
	add.f64 	%fd39, %fd37, %fd38;
	setp.neu.f64 	%p13, %fd38, 0d0000000000000000;
	selp.u32 	%r62, 1, 0, %p13;
	add.s32 	%r63, %r61, %r62;
	ld.global.f64 	%fd40, [%rd6+16];
	add.f64 	%fd41, %fd39, %fd40;
	setp.neu.f64 	%p14, %fd40, 0d0000000000000000;
	selp.u32 	%r64, 1, 0, %p14;
	add.s32 	%r65, %r63, %r64;
	ld.global.f64 	%fd42, [%rd6+24];
	add.f64 	%fd43, %fd41, %fd42;
	setp.neu.f64 	%p15, %fd42, 0d0000000000000000;
	selp.u32 	%r66, 1, 0, %p15;
	add.s32 	%r67, %r65, %r66;
	ld.global.f64 	%fd44, [%rd6+32];
	add.f64 	%fd45, %fd43, %fd44;
	setp.neu.f64 	%p16, %fd44, 0d0000000000000000;
	selp.u32 	%r68, 1, 0, %p16;
	add.s32 	%r69, %r67, %r68;
	ld.global.f64 	%fd46, [%rd6+40];
	add.f64 	%fd47, %fd45, %fd46;
	setp.neu.f64 	%p17, %fd46, 0d0000000000000000;
	selp.u32 	%r70, 1, 0, %p17;
	add.s32 	%r71, %r69, %r70;
	ld.global.f64 	%fd48, [%rd6+48];
	add.f64 	%fd49, %fd47, %fd48;
	setp.neu.f64 	%p18, %fd48, 0d0000000000000000;
	selp.u32 	%r72, 1, 0, %p18;
	add.s32 	%r73, %r71, %r72;
	ld.global.f64 	%fd50, [%rd6+56];
	add.f64 	%fd85, %fd49, %fd50;
	setp.neu.f64 	%p19, %fd50, 0d0000000000000000;
	selp.u32 	%r74, 1, 0, %p19;
	add.s32 	%r117, %r73, %r74;
	add.s32 	%r103, %r103, 16;
	add.s32 	%r102, %r102, 16;
	setp.ne.s32 	%p20, %r103, 0;
	@%p20 bra 	$L__BB2_4;
$L__BB2_5:
	setp.eq.s32 	%p21, %r3, 0;
	@%p21 bra 	$L__BB2_14;
	and.b32  	%r15, %r36, 7;
	setp.lt.u32 	%p22, %r3, 8;
	@%p22 bra 	$L__BB2_8;
	add.s32 	%r76, %r109, %r2;
	mul.wide.s32 	%rd7, %r76, 8;
	add.s64 	%rd8, %rd1, %rd7;
	ld.global.f64 	%fd52, [%rd8];
	add.f64 	%fd53, %fd85, %fd52;
	setp.neu.f64 	%p23, %fd52, 0d0000000000000000;
	selp.u32 	%r77, 1, 0, %p23;
	add.s32 	%r78, %r117, %r77;
	ld.global.f64 	%fd54, [%rd8+8];
	add.f64 	%fd55, %fd53, %fd54;
	setp.neu.f64 	%p24, %fd54, 0d0000000000000000;
	selp.u32 	%r79, 1, 0, %p24;
	add.s32 	%r80, %r78, %r79;
	ld.global.f64 	%fd56, [%rd8+16];
	add.f64 	%fd57, %fd55, %fd56;
	setp.neu.f64 	%p25, %fd56, 0d0000000000000000;
	selp.u32 	%r81, 1, 0, %p25;
	add.s32 	%r82, %r80, %r81;
	ld.global.f64 	%fd58, [%rd8+24];
	add.f64 	%fd59, %fd57, %fd58;
	setp.neu.f64 	%p26, %fd58, 0d0000000000000000;
	selp.u32 	%r83, 1, 0, %p26;
	add.s32 	%r84, %r82, %r83;
	ld.global.f64 	%fd60, [%rd8+32];
	add.f64 	%fd61, %fd59, %fd60;
	setp.neu.f64 	%p27, %fd60, 0d0000000000000000;
	selp.u32 	%r85, 1, 0, %p27;
	add.s32 	%r86, %r84, %r85;
	ld.global.f64 	%fd62, [%rd8+40];
	add.f64 	%fd63, %fd61, %fd62;
	setp.neu.f64 	%p28, %fd62, 0d0000000000000000;
	selp.u32 	%r87, 1, 0, %p28;
	add.s32 	%r88, %r86, %r87;
	ld.global.f64 	%fd64, [%rd8+48];
	add.f64 	%fd65, %fd63, %fd64;
	setp.neu.f64 	%p29, %fd64, 0d0000000000000000;
	selp.u32 	%r89, 1, 0, %p29;
	add.s32 	%r90, %r88, %r89;
	ld.global.f64 	%fd66, [%rd8+56];
	add.f64 	%fd85, %fd65, %fd66;
	setp.neu.f64 	%p30, %fd66, 0d0000000000000000;
	selp.u32 	%r91, 1, 0, %p30;
	add.s32 	%r117, %r90, %r91;
	add.s32 	%r109, %r109, 8;
$L__BB2_8:
	setp.eq.s32 	%p31, %r15, 0;
	@%p31 bra 	$L__BB2_14;
	and.b32  	%r21, %r36, 3;
	setp.lt.u32 	%p32, %r15, 4;
	@%p32 bra 	$L__BB2_11;
	add.s32 	%r93, %r109, %r2;
	mul.wide.s32 	%rd9, %r93, 8;
	add.s64 	%rd10, %rd1, %rd9;
	ld.global.f64 	%fd68, [%rd10];
	add.f64 	%fd69, %fd85, %fd68;
	setp.neu.f64 	%p33, %fd68, 0d0000000000000000;
	selp.u32 	%r94, 1, 0, %p33;
	add.s32 	%r95, %r117, %r94;
	ld.global.f64 	%fd70, [%rd10+8];
	add.f64 	%fd71, %fd69, %fd70;
	setp.neu.f64 	%p34, %fd70, 0d0000000000000000;
	selp.u32 	%r96, 1, 0, %p34;
	add.s32 	%r97, %r95, %r96;
	ld.global.f64 	%fd72, [%rd10+16];
	add.f64 	%fd73, %fd71, %fd72;
	setp.neu.f64 	%p35, %fd72, 0d0000000000000000;
	selp.u32 	%r98, 1, 0, %p35;
	add.s32 	%r99, %r97, %r98;
	ld.global.f64 	%fd74, [%rd10+24];
	add.f64 	%fd85, %fd73, %fd74;
	setp.neu.f64 	%p36, %fd74, 0d0000000000000000;
	selp.u32 	%r100, 1, 0, %p36;
	add.s32 	%r117, %r99, %r100;
	add.s32 	%r109, %r109, 4;
$L__BB2_11:
	setp.eq.s32 	%p37, %r21, 0;
	@%p37 bra 	$L__BB2_14;
	add.s32 	%r115, %r109, %r2;
	neg.s32 	%r114, %r21;
$L__BB2_13:
	.pragma "nounroll";
	mul.wide.s32 	%rd11, %r115, 8;
	add.s64 	%rd12, %rd1, %rd11;
	ld.global.f64 	%fd75, [%rd12];
	add.f64 	%fd85, %fd85, %fd75;
	setp.neu.f64 	%p38, %fd75, 0d0000000000000000;
	selp.u32 	%r101, 1, 0, %p38;
	add.s32 	%r117, %r117, %r101;
	add.s32 	%r115, %r115, 1;
	add.s32 	%r114, %r114, 1;
	setp.ne.s32 	%p39, %r114, 0;
	@%p39 bra 	$L__BB2_13;
$L__BB2_14:
	cvt.rn.f64.u32 	%fd76, %r117;
	div.rn.f64 	%fd86, %fd85, %fd76;
$L__BB2_15:
	cvta.to.global.u64 	%rd13, %rd3;
	mul.wide.s32 	%rd14, %r1, 8;
	add.s64 	%rd15, %rd13, %rd14;
	st.global.f64 	[%rd15], %fd86;
$L__BB2_16:
	ret;

}


// ===== COMPILED SASS (sm_100) =====

	.target	sm_100

	.elftype	@"ET_EXEC"


//--------------------- .note.nv.tkinfo           --------------------------
	.section	.note.nv.tkinfo,"",@"SHT_NOTE"
	.sectionflags	@"SHF_NOTE_NV_TKINFO"
	.tkinfo
        /*0018*/ 	.word	0x00000002
        /*0030*/ 	.string	""
        /*0030*/ 	.string	"ptxas"
        /*0030*/ 	.string	"Cuda compilation tools, release 13.0, V13.0.88"
        /*0030*/ 	.string	"Build cuda_13.0.r13.0/compiler.36424714_0"
        /*0030*/ 	.string	"-arch sm_100 -m 64 "



//--------------------- .note.nv.cuinfo           --------------------------
	.section	.note.nv.cuinfo,"",@"SHT_NOTE"
	.sectionflags	@"SHF_NOTE_NV_CUINFO"
        /*0018*/ 	.short	0x0002
        /*001a*/ 	.short	0x0064
        /*001c*/ 	.short	0x0082
	.zero		2


//--------------------- .nv.info                  --------------------------
	.section	.nv.info,"",@"SHT_CUDA_INFO"
	.align	4


	//----- nvinfo : EIATTR_REGCOUNT
	.align		4
        /*0000*/ 	.byte	0x04, 0x2f
        /*0002*/ 	.short	(.L_1 - .L_0)
	.align		4
.L_0:
        /*0004*/ 	.word	index@(_Z21recommendation_kernelPdS_S_iii)
        /*0008*/ 	.word	0x00000020


	//----- nvinfo : EIATTR_FRAME_SIZE
	.align		4
.L_1:
        /*000c*/ 	.byte	0x04, 0x11
        /*000e*/ 	.short	(.L_3 - .L_2)
	.align		4
.L_2:
        /*0010*/ 	.word	index@(_Z21recommendation_kernelPdS_S_iii)
        /*0014*/ 	.word	0x00000000


	//----- nvinfo : EIATTR_REGCOUNT
	.align		4
.L_3:
        /*0018*/ 	.byte	0x04, 0x2f
        /*001a*/ 	.short	(.L_5 - .L_4)
	.align		4
.L_4:
        /*001c*/ 	.word	index@(_Z17similarity_kernelPdS_S_iii)
        /*0020*/ 	.word	0x0000001e


	//----- nvinfo : EIATTR_FRAME_SIZE
	.align		4
.L_5:
        /*0024*/ 	.byte	0x04, 0x11
        /*0026*/ 	.short	(.L_7 - .L_6)
	.align		4
.L_6:
        /*0028*/ 	.word	index@($__internal_2_$__cuda_sm20_dsqrt_rn_f64_mediumpath_v1)
        /*002c*/ 	.word	0x00000000


	//----- nvinfo : EIATTR_FRAME_SIZE
	.align		4
.L_7:
        /*0030*/ 	.byte	0x04, 0x11
        /*0032*/ 	.short	(.L_9 - .L_8)
	.align		4
.L_8:
        /*0034*/ 	.word	index@($__internal_1_$__cuda_sm20_div_rn_f64_full)
        /*0038*/ 	.word	0x00000000


	//----- nvinfo : EIATTR_FRAME_SIZE
	.align		4
.L_9:
        /*003c*/ 	.byte	0x04, 0x11
        /*003e*/ 	.short	(.L_11 - .L_10)
	.align		4
.L_10:
        /*0040*/ 	.word	index@(_Z17similarity_kernelPdS_S_iii)
        /*0044*/ 	.word	0x00000000


	//----- nvinfo : EIATTR_REGCOUNT
	.align		4
.L_11:
        /*0048*/ 	.byte	0x04, 0x2f
        /*004a*/ 	.short	(.L_13 - .L_12)
	.align		4
.L_12:
        /*004c*/ 	.word	index@(_Z11mean_kernelPdS_ii)
        /*0050*/ 	.word	0x00000020


	//----- nvinfo : EIATTR_FRAME_SIZE
	.align		4
.L_13:
        /*0054*/ 	.byte	0x04, 0x11
        /*0056*/ 	.short	(.L_15 - .L_14)
	.align		4
.L_14:
        /*0058*/ 	.word	index@($__internal_0_$__cuda_sm20_div_rn_f64_full)
        /*005c*/ 	.word	0x00000000


	//----- nvinfo : EIATTR_FRAME_SIZE
	.align		4
.L_15:
        /*0060*/ 	.byte	0x04, 0x11
        /*0062*/ 	.short	(.L_17 - .L_16)
	.align		4
.L_16:
        /*0064*/ 	.word	index@(_Z11mean_kernelPdS_ii)
        /*0068*/ 	.word	0x00000000


	//----- nvinfo : EIATTR_MIN_STACK_SIZE
	.align		4
.L_17:
        /*006c*/ 	.byte	0x04, 0x12
        /*006e*/ 	.short	(.L_19 - .L_18)
	.align		4
.L_18:
        /*0070*/ 	.word	index@(_Z11mean_kernelPdS_ii)
        /*0074*/ 	.word	0x00000000


	//----- nvinfo : EIATTR_MIN_STACK_SIZE
	.align		4
.L_19:
        /*0078*/ 	.byte	0x04, 0x12
        /*007a*/ 	.short	(.L_21 - .L_20)
	.align		4
.L_20:
        /*007c*/ 	.word	index@(_Z17similarity_kernelPdS_S_iii)
        /*0080*/ 	.word	0x00000000


	//----- nvinfo : EIATTR_MIN_STACK_SIZE
	.align		4
.L_21:
        /*0084*/ 	.byte	0x04, 0x12
        /*0086*/ 	.short	(.L_23 - .L_22)
	.align		4
.L_22:
        /*0088*/ 	.word	index@(_Z21recommendation_kernelPdS_S_iii)
        /*008c*/ 	.word	0x00000000
.L_23:


//--------------------- .nv.compat                --------------------------
	.section	.nv.compat,"",@"SHT_CUDA_COMPAT_INFO"
	.align	4
        /*0000*/ 	.byte	0x02, 0x09, 0x00, 0x00, 0x02, 0x02, 0x01, 0x00, 0x02, 0x05, 0x05, 0x00, 0x03, 0x07, 0x01, 0x01
        /*0010*/ 	.byte	0x02, 0x03, 0x00, 0x00, 0x02, 0x06, 0x01, 0x00, 0x04, 0x0b, 0x08, 0x00, 0x01, 0x00, 0x00, 0x00
        /*0020*/ 	.byte	0x00, 0x00, 0x00, 0x00


//--------------------- .nv.info._Z11mean_kernelPdS_ii --------------------------
	.section	.nv.info._Z11mean_kernelPdS_ii,"",@"SHT_CUDA_INFO"
	.sectionflags	@""
	.align	4


	//----- nvinfo : EIATTR_CUDA_API_VERSION
	.align		4
        /*0000*/ 	.byte	0x04, 0x37
        /*0002*/ 	.short	(.L_25 - .L_24)
.L_24:
        /*0004*/ 	.word	0x00000082


	//----- nvinfo : EIATTR_KPARAM_INFO
	.align		4
.L_25:
        /*0008*/ 	.byte	0x04, 0x17
        /*000a*/ 	.short	(.L_27 - .L_26)
.L_26:
        /*000c*/ 	.word	0x00000000
        /*0010*/ 	.short	0x0003
        /*0012*/ 	.short	0x0014
        /*0014*/ 	.byte	0x00, 0xf0, 0x11, 0x00


	//----- nvinfo : EIATTR_KPARAM_INFO
	.align		4
.L_27:
        /*0018*/ 	.byte	0x04, 0x17
        /*001a*/ 	.short	(.L_29 - .L_28)
.L_28:
        /*001c*/ 	.word	0x00000000
        /*0020*/ 	.short	0x0002
        /*0022*/ 	.short	0x0010
        /*0024*/ 	.byte	0x00, 0xf0, 0x11, 0x00


	//----- nvinfo : EIATTR_KPARAM_INFO
	.align		4
.L_29:
        /*0028*/ 	.byte	0x04, 0x17
        /*002a*/ 	.short	(.L_31 - .L_30)
.L_30:
        /*002c*/ 	.word	0x00000000
        /*0030*/ 	.short	0x0001
        /*0032*/ 	.short	0x0008
        /*0034*/ 	.byte	0x00, 0xf5, 0x21, 0x00


	//----- nvinfo : EIATTR_KPARAM_INFO
	.align		4
.L_31:
        /*0038*/ 	.byte	0x04, 0x17
        /*003a*/ 	.short	(.L_33 - .L_32)
.L_32:
        /*003c*/ 	.word	0x00000000
        /*0040*/ 	.short	0x0000
        /*0042*/ 	.short	0x0000
        /*0044*/ 	.byte	0x00, 0xf5, 0x21, 0x00


	//----- nvinfo : EIATTR_SPARSE_MMA_MASK
	.align		4
.L_33:
        /*0048*/ 	.byte	0x03, 0x50
        /*004a*/ 	.short	0x0000


	//----- nvinfo : EIATTR_MAXREG_COUNT
	.align		4
        /*004c*/ 	.byte	0x03, 0x1b
        /*004e*/ 	.short	0x00ff


	//----- nvinfo : EIATTR_MERCURY_ISA_VERSION
	.align		4
        /*0050*/ 	.byte	0x03, 0x5f
        /*0052*/ 	.short	0x0101


	//----- nvinfo : EIATTR_VRC_CTA_INIT_COUNT
	.align		4
        /*0054*/ 	.byte	0x02, 0x4a
	.zero		1
	.zero		1


	//----- nvinfo : EIATTR_EXIT_INSTR_OFFSETS
	.align		4
        /*0058*/ 	.byte	0x04, 0x1c
        /*005a*/ 	.short	(.L_35 - .L_34)


	//   ....[0]....
.L_34:
        /*005c*/ 	.word	0x00000070


	//   ....[1]....
        /*0060*/ 	.word	0x00000e80


	//----- nvinfo : EIATTR_CRS_STACK_SIZE
	.align		4
.L_35:
        /*0064*/ 	.byte	0x04, 0x1e
        /*0066*/ 	.short	(.L_37 - .L_36)
.L_36:
        /*0068*/ 	.word	0x00000000


	//----- nvinfo : EIATTR_CBANK_PARAM_SIZE
	.align		4
.L_37:
        /*006c*/ 	.byte	0x03, 0x19
        /*006e*/ 	.short	0x0018


	//----- nvinfo : EIATTR_PARAM_CBANK
	.align		4
        /*0070*/ 	.byte	0x04, 0x0a
        /*0072*/ 	.short	(.L_39 - .L_38)
	.align		4
.L_38:
        /*0074*/ 	.word	index@(.nv.constant0._Z11mean_kernelPdS_ii)
        /*0078*/ 	.short	0x0380
        /*007a*/ 	.short	0x0018


	//----- nvinfo : EIATTR_SW_WAR
	.align		4
.L_39:
        /*007c*/ 	.byte	0x04, 0x36
        /*007e*/ 	.short	(.L_41 - .L_40)
.L_40:
        /*0080*/ 	.word	0x00000008
.L_41:


//--------------------- .nv.info._Z17similarity_kernelPdS_S_iii --------------------------
	.section	.nv.info._Z17similarity_kernelPdS_S_iii,"",@"SHT_CUDA_INFO"
	.sectionflags	@""
	.align	4


	//----- nvinfo : EIATTR_CUDA_API_VERSION
	.align		4
        /*0000*/ 	.byte	0x04, 0x37
        /*0002*/ 	.short	(.L_43 - .L_42)
.L_42:
        /*0004*/ 	.word	0x00000082


	//----- nvinfo : EIATTR_KPARAM_INFO
	.align		4
.L_43:
        /*0008*/ 	.byte	0x04, 0x17
        /*000a*/ 	.short	(.L_45 - .L_44)
.L_44:
        /*000c*/ 	.word	0x00000000
        /*0010*/ 	.short	0x0005
        /*0012*/ 	.short	0x0020
        /*0014*/ 	.byte	0x00, 0xf0, 0x11, 0x00


	//----- nvinfo : EIATTR_KPARAM_INFO
	.align		4
.L_45:
        /*0018*/ 	.byte	0x04, 0x17
        /*001a*/ 	.short	(.L_47 - .L_46)
.L_46:
        /*001c*/ 	.word	0x00000000
        /*0020*/ 	.short	0x0004
        /*0022*/ 	.short	0x001c
        /*0024*/ 	.byte	0x00, 0xf0, 0x11, 0x00


	//----- nvinfo : EIATTR_KPARAM_INFO
	.align		4
.L_47:
        /*0028*/ 	.byte	0x04, 0x17
        /*002a*/ 	.short	(.L_49 - .L_48)
.L_48:
        /*002c*/ 	.word	0x00000000
        /*0030*/ 	.short	0x0003
        /*0032*/ 	.short	0x0018
        /*0034*/ 	.byte	0x00, 0xf0, 0x11, 0x00


	//----- nvinfo : EIATTR_KPARAM_INFO
	.align		4
.L_49:
        /*0038*/ 	.byte	0x04, 0x17
        /*003a*/ 	.short	(.L_51 - .L_50)
.L_50:
        /*003c*/ 	.word	0x00000000
        /*0040*/ 	.short	0x0002
        /*0042*/ 	.short	0x0010
        /*0044*/ 	.byte	0x00, 0xf5, 0x21, 0x00


	//----- nvinfo : EIATTR_KPARAM_INFO
	.align		4
.L_51:
        /*0048*/ 	.byte	0x04, 0x17
        /*004a*/ 	.short	(.L_53 - .L_52)
.L_52:
        /*004c*/ 	.word	0x00000000
        /*0050*/ 	.short	0x0001
        /*0052*/ 	.short	0x0008
        /*0054*/ 	.byte	0x00, 0xf5, 0x21, 0x00


	//----- nvinfo : EIATTR_KPARAM_INFO
	.align		4
.L_53:
        /*0058*/ 	.byte	0x04, 0x17
        /*005a*/ 	.short	(.L_55 - .L_54)
.L_54:
        /*005c*/ 	.word	0x00000000
        /*0060*/ 	.short	0x0000
        /*0062*/ 	.short	0x0000
        /*0064*/ 	.byte	0x00, 0xf5, 0x21, 0x00


	//----- nvinfo : EIATTR_SPARSE_MMA_MASK
	.align		4
.L_55:
        /*0068*/ 	.byte	0x03, 0x50
        /*006a*/ 	.short	0x0000


	//----- nvinfo : EIATTR_MAXREG_COUNT
	.align		4
        /*006c*/ 	.byte	0x03, 0x1b
        /*006e*/ 	.short	0x00ff


	//----- nvinfo : EIATTR_NUM_BARRIERS
	.align		4
        /*0070*/ 	.byte	0x02, 0x4c
        /*0072*/ 	.byte	0x01
	.zero		1


	//----- nvinfo : EIATTR_MERCURY_ISA_VERSION
	.align		4
        /*0074*/ 	.byte	0x03, 0x5f
        /*0076*/ 	.short	0x0101


	//----- nvinfo : EIATTR_VRC_CTA_INIT_COUNT
	.align		4
        /*0078*/ 	.byte	0x02, 0x4a
	.zero		1
	.zero		1


	//----- nvinfo : EIATTR_EXIT_INSTR_OFFSETS
	.align		4
        /*007c*/ 	.byte	0x04, 0x1c
        /*007e*/ 	.short	(.L_57 - .L_56)


	//   ....[0]....
.L_56:
        /*0080*/ 	.word	0x00008500


	//   ....[1]....
        /*0084*/ 	.word	0x00008580


	//----- nvinfo : EIATTR_CRS_STACK_SIZE
	.align		4
.L_57:
        /*0088*/ 	.byte	0x04, 0x1e
        /*008a*/ 	.short	(.L_59 - .L_58)
.L_58:
        /*008c*/ 	.word	0x00000000


	//----- nvinfo : EIATTR_CBANK_PARAM_SIZE
	.align		4
.L_59:
        /*0090*/ 	.byte	0x03, 0x19
        /*0092*/ 	.short	0x0024


	//----- nvinfo : EIATTR_PARAM_CBANK
	.align		4
        /*0094*/ 	.byte	0x04, 0x0a
        /*0096*/ 	.short	(.L_61 - .L_60)
	.align		4
.L_60:
        /*0098*/ 	.word	index@(.nv.constant0._Z17similarity_kernelPdS_S_iii)
        /*009c*/ 	.short	0x0380
        /*009e*/ 	.short	0x0024


	//----- nvinfo : EIATTR_SW_WAR
	.align		4
.L_61:
        /*00a0*/ 	.byte	0x04, 0x36
        /*00a2*/ 	.short	(.L_63 - .L_62)
.L_62:
        /*00a4*/ 	.word	0x00000008
.L_63:


//--------------------- .nv.info._Z21recommendation_kernelPdS_S_iii --------------------------
	.section	.nv.info._Z21recommendation_kernelPdS_S_iii,"",@"SHT_CUDA_INFO"
	.sectionflags	@""
	.align	4


	//----- nvinfo : EIATTR_CUDA_API_VERSION
	.align		4
        /*0000*/ 	.byte	0x04, 0x37
        /*0002*/ 	.short	(.L_65 - .L_64)
.L_64:
        /*0004*/ 	.word	0x00000082


	//----- nvinfo : EIATTR_KPARAM_INFO
	.align		4
.L_65:
        /*0008*/ 	.byte	0x04, 0x17
        /*000a*/ 	.short	(.L_67 - .L_66)
.L_66:
        /*000c*/ 	.word	0x00000000
        /*0010*/ 	.short	0x0005
        /*0012*/ 	.short	0x0020
        /*0014*/ 	.byte	0x00, 0xf0, 0x11, 0x00


	//----- nvinfo : EIATTR_KPARAM_INFO
	.align		4
.L_67:
        /*0018*/ 	.byte	0x04, 0x17
        /*001a*/ 	.short	(.L_69 - .L_68)
.L_68:
        /*001c*/ 	.word	0x00000000
        /*0020*/ 	.short	0x0004
        /*0022*/ 	.short	0x001c
        /*0024*/ 	.byte	0x00, 0xf0, 0x11, 0x00


	//----- nvinfo : EIATTR_KPARAM_INFO
	.align		4
.L_69:
        /*0028*/ 	.byte	0x04, 0x17
        /*002a*/ 	.short	(.L_71 - .L_70)
.L_70:
        /*002c*/ 	.word	0x00000000
        /*0030*/ 	.short	0x0003
        /*0032*/ 	.short	0x0018
        /*0034*/ 	.byte	0x00, 0xf0, 0x11, 0x00


	//----- nvinfo : EIATTR_KPARAM_INFO
	.align		4
.L_71:
        /*0038*/ 	.byte	0x04, 0x17
        /*003a*/ 	.short	(.L_73 - .L_72)
.L_72:
        /*003c*/ 	.word	0x00000000
        /*0040*/ 	.short	0x0002
        /*0042*/ 	.short	0x0010
        /*0044*/ 	.byte	0x00, 0xf5, 0x21, 0x00


	//----- nvinfo : EIATTR_KPARAM_INFO
	.align		4
.L_73:
        /*0048*/ 	.byte	0x04, 0x17
        /*004a*/ 	.short	(.L_75 - .L_74)
.L_74:
        /*004c*/ 	.word	0x00000000
        /*0050*/ 	.short	0x0001
        /*0052*/ 	.short	0x0008
        /*0054*/ 	.byte	0x00, 0xf5, 0x21, 0x00


	//----- nvinfo : EIATTR_KPARAM_INFO
	.align		4
.L_75:
        /*0058*/ 	.byte	0x04, 0x17
        /*005a*/ 	.short	(.L_77 - .L_76)
.L_76:
        /*005c*/ 	.word	0x00000000
        /*0060*/ 	.short	0x0000
        /*0062*/ 	.short	0x0000
        /*0064*/ 	.byte	0x00, 0xf5, 0x21, 0x00


	//----- nvinfo : EIATTR_SPARSE_MMA_MASK
	.align		4
.L_77:
        /*0068*/ 	.byte	0x03, 0x50
        /*006a*/ 	.short	0x0000


	//----- nvinfo : EIATTR_MAXREG_COUNT
	.align		4
        /*006c*/ 	.byte	0x03, 0x1b
        /*006e*/ 	.short	0x00ff


	//----- nvinfo : EIATTR_NUM_BARRIERS
	.align		4
        /*0070*/ 	.byte	0x02, 0x4c
        /*0072*/ 	.byte	0x01
	.zero		1


	//----- nvinfo : EIATTR_MERCURY_ISA_VERSION
	.align		4
        /*0074*/ 	.byte	0x03, 0x5f
        /*0076*/ 	.short	0x0101


	//----- nvinfo : EIATTR_VRC_CTA_INIT_COUNT
	.align		4
        /*0078*/ 	.byte	0x02, 0x4a
	.zero		1
	.zero		1


	//----- nvinfo : EIATTR_EXIT_INSTR_OFFSETS
	.align		4
        /*007c*/ 	.byte	0x04, 0x1c
        /*007e*/ 	.short	(.L_79 - .L_78)


	//   ....[0]....
.L_78:
        /*0080*/ 	.word	0x00004340


	//   ....[1]....
        /*0084*/ 	.word	0x00004380


	//----- nvinfo : EIATTR_CRS_STACK_SIZE
	.align		4
.L_79:
        /*0088*/ 	.byte	0x04, 0x1e
        /*008a*/ 	.short	(.L_81 - .L_80)
.L_80:
        /*008c*/ 	.word	0x00000000


	//----- nvinfo : EIATTR_CBANK_PARAM_SIZE
	.align		4
.L_81:
        /*0090*/ 	.byte	0x03, 0x19
        /*0092*/ 	.short	0x0024


	//----- nvinfo : EIATTR_PARAM_CBANK
	.align		4
        /*0094*/ 	.byte	0x04, 0x0a
        /*0096*/ 	.short	(.L_83 - .L_82)
	.align		4
.L_82:
        /*0098*/ 	.word	index@(.nv.constant0._Z21recommendation_kernelPdS_S_iii)
        /*009c*/ 	.short	0x0380
        /*009e*/ 	.short	0x0024


	//----- nvinfo : EIATTR_SW_WAR
	.align		4
.L_83:
        /*00a0*/ 	.byte	0x04, 0x36
        /*00a2*/ 	.short	(.L_85 - .L_84)
.L_84:
        /*00a4*/ 	.word	0x00000008
.L_85:


//--------------------- .nv.callgraph             --------------------------
	.section	.nv.callgraph,"",@"SHT_CUDA_CALLGRAPH"
	.align	4
	.sectionentsize	8
	.align		4
        /*0000*/ 	.word	0x00000000
	.align		4
        /*0004*/ 	.word	0xffffffff
	.align		4
        /*0008*/ 	.word	0x00000000
	.align		4
        /*000c*/ 	.word	0xfffffffe
	.align		4
        /*0010*/ 	.word	0x00000000
	.align		4
        /*0014*/ 	.word	0xfffffffd
	.align		4
        /*0018*/ 	.word	0x00000000
	.align		4
        /*001c*/ 	.word	0xfffffffc


//--------------------- .text._Z11mean_kernelPdS_ii --------------------------
	.section	.text._Z11mean_kernelPdS_ii,"ax",@progbits
	.align	128
        .global         _Z11mean_kernelPdS_ii
        .type           _Z11mean_kernelPdS_ii,@function
        .size           _Z11mean_kernelPdS_ii,(.L_x_295 - _Z11mean_kernelPdS_ii)
        .other          _Z11mean_kernelPdS_ii,@"STO_CUDA_ENTRY STV_DEFAULT"
_Z11mean_kernelPdS_ii:
.text._Z11mean_kernelPdS_ii:
[----:B------:R-:W-:Y:S01]  /*0000*/  LDC R1, c[0x0][0x37c] ;  /* 0x0000df00ff017b82 */ /* 0x000fe20000000800 */
[----:B------:R-:W0:Y:S07]  /*0010*/  S2R R0, SR_TID.X ;  /* 0x0000000000007919 */ /* 0x000e2e0000002100 */
[----:B------:R-:W0:Y:S01]  /*0020*/  S2UR UR4, SR_CTAID.X ;  /* 0x00000000000479c3 */ /* 0x000e220000002500 */
[----:B------:R-:W1:Y:S07]  /*0030*/  LDCU UR5, c[0x0][0x394] ;  /* 0x00007280ff0577ac */ /* 0x000e6e0008000800 */
[----:B------:R-:W0:Y:S02]  /*0040*/  LDC R3, c[0x0][0x360] ;  /* 0x0000d800ff037b82 */ /* 0x000e240000000800 */
[----:B0-----:R-:W-:-:S05]  /*0050*/  IMAD R0, R3, UR4, R0 ;  /* 0x0000000403007c24 */ /* 0x001fca000f8e0200 */
[----:B-1----:R-:W-:-:S13]  /*0060*/  ISETP.GT.AND P0, PT, R0, UR5, PT ;  /* 0x0000000500007c0c */ /* 0x002fda000bf04270 */
[----:B------:R-:W-:Y:S05]  /*0070*/  @P0 EXIT ;  /* 0x000000000000094d */ /* 0x000fea0003800000 */
[----:B------:R-:W0:Y:S01]  /*0080*/  LDCU UR7, c[0x0][0x390] ;  /* 0x00007200ff0777ac */ /* 0x000e220008000800 */
[----:B------:R-:W-:Y:S02]  /*0090*/  IMAD.MOV.U32 R2, RZ, RZ, 0x0 ;  /* 0x00000000ff027424 */ /* 0x000fe400078e00ff */
[----:B------:R-:W-:Y:S01]  /*00a0*/  IMAD.MOV.U32 R3, RZ, RZ, 0x7ff80000 ;  /* 0x7ff80000ff037424 */ /* 0x000fe200078e00ff */
[----:B------:R-:W1:Y:S01]  /*00b0*/  LDCU.64 UR12, c[0x0][0x358] ;  /* 0x00006b00ff0c77ac */ /* 0x000e620008000a00 */
[----:B0-----:R-:W-:-:S09]  /*00c0*/  UISETP.GE.AND UP0, UPT, UR7, 0x1, UPT ;  /* 0x000000010700788c */ /* 0x001fd2000bf06270 */
[----:B-1----:R-:W-:Y:S05]  /*00d0*/  BRA.U !UP0, `(.L_x_0) ;  /* 0x0000000d085c7547 */ /* 0x002fea000b800000 */
[----:B------:R-:W-:Y:S02]  /*00e0*/  UISETP.GE.U32.AND UP1, UPT, UR7, 0x10, UPT ;  /* 0x000000100700788c */ /* 0x000fe4000bf26070 */
[----:B------:R-:W-:Y:S01]  /*00f0*/  IMAD R22, R0, UR7, RZ ;  /* 0x0000000700167c24 */ /* 0x000fe2000f8e02ff */
[----:B------:R-:W-:Y:S01]  /*0100*/  ULOP3.LUT UR10, UR7, 0xf, URZ, 0xc0, !UPT ;  /* 0x0000000f070a7892 */ /* 0x000fe2000f8ec0ff */
[----:B------:R-:W-:Y:S01]  /*0110*/  IMAD.MOV.U32 R23, RZ, RZ, RZ ;  /* 0x000000ffff177224 */ /* 0x000fe200078e00ff */
[----:B------:R-:W-:Y:S01]  /*0120*/  CS2R R4, SRZ ;  /* 0x0000000000047805 */ /* 0x000fe2000001ff00 */
[----:B------:R-:W-:Y:S01]  /*0130*/  UMOV UR4, URZ ;  /* 0x000000ff00047c82 */ /* 0x000fe20008000000 */
[----:B------:R-:W-:Y:S02]  /*0140*/  UISETP.NE.AND UP0, UPT, UR10, URZ, UPT ;  /* 0x000000ff0a00728c */ /* 0x000fe4000bf05270 */
[----:B------:R-:W-:Y:S09]  /*0150*/  BRA.U !UP1, `(.L_x_1) ;  /* 0x00000005097c7547 */ /* 0x000ff2000b800000 */
[----:B------:R-:W0:Y:S01]  /*0160*/  LDCU.64 UR8, c[0x0][0x380] ;  /* 0x00007000ff0877ac */ /* 0x000e220008000a00 */
[----:B------:R-:W-:Y:S02]  /*0170*/  HFMA2 R23, -RZ, RZ, 0, 0 ;  /* 0x00000000ff177431 */ /* 0x000fe400000001ff */
[----:B------:R-:W-:Y:S01]  /*0180*/  IMAD.MOV.U32 R24, RZ, RZ, R22 ;  /* 0x000000ffff187224 */ /* 0x000fe200078e0016 */
[----:B------:R-:W-:Y:S01]  /*0190*/  CS2R R4, SRZ ;  /* 0x0000000000047805 */ /* 0x000fe2000001ff00 */
[----:B------:R-:W-:Y:S02]  /*01a0*/  ULOP3.LUT UR4, UR7, 0x7ffffff0, URZ, 0xc0, !UPT ;  /* 0x7ffffff007047892 */ /* 0x000fe4000f8ec0ff */
[----:B0-----:R-:W-:Y:S02]  /*01b0*/  UIADD3 UR5, UP1, UPT, UR8, 0x40, URZ ;  /* 0x0000004008057890 */ /* 0x001fe4000ff3e0ff */
[----:B------:R-:W-:Y:S02]  /*01c0*/  UIADD3 UR8, UPT, UPT, -UR4, URZ, URZ ;  /* 0x000000ff04087290 */ /* 0x000fe4000fffe1ff */
[----:B------:R-:W-:-:S12]  /*01d0*/  UIADD3.X UR6, UPT, UPT, URZ, UR9, URZ, UP1, !UPT ;  /* 0x00000009ff067290 */ /* 0x000fd80008ffe4ff */
.L_x_2:
[----:B------:R-:W-:Y:S02]  /*01e0*/  IMAD.U32 R2, RZ, RZ, UR5 ;  /* 0x00000005ff027e24 */ /* 0x000fe4000f8e00ff */
[----:B------:R-:W-:Y:S02]  /*01f0*/  IMAD.U32 R3, RZ, RZ, UR6 ;  /* 0x00000006ff037e24 */ /* 0x000fe4000f8e00ff */
[----:B------:R-:W-:-:S05]  /*0200*/  IMAD.WIDE R2, R24, 0x8, R2 ;  /* 0x0000000818027825 */ /* 0x000fca00078e0202 */
[----:B------:R-:W2:Y:S04]  /*0210*/  LDG.E.64 R6, desc[UR12][R2.64+-0x40] ;  /* 0xffffc00c02067981 */ /* 0x000ea8000c1e1b00 */
[----:B------:R-:W3:Y:S04]  /*0220*/  LDG.E.64 R8, desc[UR12][R2.64+-0x38] ;  /* 0xffffc80c02087981 */ /* 0x000ee8000c1e1b00 */
[----:B------:R-:W4:Y:S04]  /*0230*/  LDG.E.64 R10, desc[UR12][R2.64+-0x30] ;  /* 0xffffd00c020a7981 */ /* 0x000f28000c1e1b00 */
[----:B------:R-:W5:Y:S04]  /*0240*/  LDG.E.64 R12, desc[UR12][R2.64+-0x28] ;  /* 0xffffd80c020c7981 */ /* 0x000f68000c1e1b00 */
[----:B------:R-:W5:Y:S04]  /*0250*/  LDG.E.64 R14, desc[UR12][R2.64+-0x20] ;  /* 0xffffe00c020e7981 */ /* 0x000f68000c1e1b00 */
[----:B------:R-:W5:Y:S04]  /*0260*/  LDG.E.64 R16, desc[UR12][R2.64+-0x18] ;  /* 0xffffe80c02107981 */ /* 0x000f68000c1e1b00 */
[----:B------:R-:W5:Y:S04]  /*0270*/  LDG.E.64 R18, desc[UR12][R2.64+-0x10] ;  /* 0xfffff00c02127981 */ /* 0x000f68000c1e1b00 */
[----:B------:R-:W5:Y:S01]  /*0280*/  LDG.E.64 R20, desc[UR12][R2.64+-0x8] ;  /* 0xfffff80c02147981 */ /* 0x000f62000c1e1b00 */
[----:B------:R-:W-:-:S03]  /*0290*/  IADD3 R25, PT, PT, R23, 0x1, RZ ;  /* 0x0000000117197810 */ /* 0x000fc60007ffe0ff */
[----:B------:R-:W5:Y:S04]  /*02a0*/  LDG.E.64 R26, desc[UR12][R2.64+0x30] ;  /* 0x0000300c021a7981 */ /* 0x000f68000c1e1b00 */
[----:B------:R-:W5:Y:S01]  /*02b0*/  LDG.E.64 R28, desc[UR12][R2.64+0x38] ;  /* 0x0000380c021c7981 */ /* 0x000f62000c1e1b00 */
[C---:B--2---:R-:W-:Y:S02]  /*02c0*/  DADD R4, R6.reuse, R4 ;  /* 0x0000000006047229 */ /* 0x044fe40000000004 */
[----:B------:R-:W-:Y:S01]  /*02d0*/  DSETP.NEU.AND P0, PT, R6, RZ, PT ;  /* 0x000000ff0600722a */ /* 0x000fe20003f0d000 */
[----:B------:R-:W2:Y:S01]  /*02e0*/  LDG.E.64 R6, desc[UR12][R2.64] ;  /* 0x0000000c02067981 */ /* 0x000ea2000c1e1b00 */
[----:B---3--:R-:W-:-:S04]  /*02f0*/  DSETP.NEU.AND P1, PT, R8, RZ, PT ;  /* 0x000000ff0800722a */ /* 0x008fc80003f2d000 */
[----:B------:R-:W-:Y:S02]  /*0300*/  DADD R8, R4, R8 ;  /* 0x0000000004087229 */ /* 0x000fe40000000008 */
[----:B------:R-:W3:Y:S06]  /*0310*/  LDG.E.64 R4, desc[UR12][R2.64+0x8] ;  /* 0x0000080c02047981 */ /* 0x000eec000c1e1b00 */
[----:B------:R-:W-:Y:S01]  /*0320*/  @!P0 IMAD.MOV R25, RZ, RZ, R23 ;  /* 0x000000ffff198224 */ /* 0x000fe200078e0217 */
[----:B----4-:R-:W-:Y:S02]  /*0330*/  DSETP.NEU.AND P0, PT, R10, RZ, PT ;  /* 0x000000ff0a00722a */ /* 0x010fe40003f0d000 */
[----:B------:R-:W-:Y:S01]  /*0340*/  DADD R10, R8, R10 ;  /* 0x00000000080a7229 */ /* 0x000fe2000000000a */
[----:B------:R-:W-:Y:S01]  /*0350*/  VIADD R23, R25, 0x1 ;  /* 0x0000000119177836 */ /* 0x000fe20000000000 */
[----:B------:R-:W4:Y:S01]  /*0360*/  LDG.E.64 R8, desc[UR12][R2.64+0x10] ;  /* 0x0000100c02087981 */ /* 0x000f22000c1e1b00 */
[----:B------:R-:W-:Y:S01]  /*0370*/  @!P1 IMAD.MOV R23, RZ, RZ, R25 ;  /* 0x000000ffff179224 */ /* 0x000fe200078e0219 */
[----:B-----5:R-:W-:-:S04]  /*0380*/  DSETP.NEU.AND P1, PT, R12, RZ, PT ;  /* 0x000000ff0c00722a */ /* 0x020fc80003f2d000 */
[----:B------:R-:W-:Y:S02]  /*0390*/  DADD R12, R10, R12 ;  /* 0x000000000a0c7229 */ /* 0x000fe4000000000c */
[----:B------:R-:W5:Y:S01]  /*03a0*/  LDG.E.64 R10, desc[UR12][R2.64+0x18] ;  /* 0x0000180c020a7981 */ /* 0x000f62000c1e1b00 */
[----:B------:R-:W-:Y:S01]  /*03b0*/  IADD3 R25, PT, PT, R23, 0x1, RZ ;  /* 0x0000000117197810 */ /* 0x000fe20007ffe0ff */
[----:B------:R-:W-:Y:S01]  /*03c0*/  @!P0 IMAD.MOV R25, RZ, RZ, R23 ;  /* 0x000000ffff198224 */ /* 0x000fe200078e0217 */
[----:B------:R-:W-:-:S03]  /*03d0*/  DSETP.NEU.AND P0, PT, R14, RZ, PT ;  /* 0x000000ff0e00722a */ /* 0x000fc60003f0d000 */
[----:B------:R-:W-:Y:S02]  /*03e0*/  DADD R14, R12, R14 ;  /* 0x000000000c0e7229 */ /* 0x000fe4000000000e */
[----:B------:R-:W5:Y:S01]  /*03f0*/  LDG.E.64 R12, desc[UR12][R2.64+0x20] ;  /* 0x0000200c020c7981 */ /* 0x000f62000c1e1b00 */
[C---:B------:R-:W-:Y:S01]  /*0400*/  VIADD R23, R25.reuse, 0x1 ;  /* 0x0000000119177836 */ /* 0x040fe20000000000 */
[----:B------:R-:W-:Y:S01]  /*0410*/  @!P1 IADD3 R23, PT, PT, R25, RZ, RZ ;  /* 0x000000ff19179210 */ /* 0x000fe20007ffe0ff */
[----:B------:R-:W-:-:S03]  /*0420*/  DSETP.NEU.AND P1, PT, R16, RZ, PT ;  /* 0x000000ff1000722a */ /* 0x000fc60003f2d000 */
[----:B------:R-:W-:Y:S01]  /*0430*/  DADD R14, R14, R16 ;  /* 0x000000000e0e7229 */ /* 0x000fe20000000010 */
[----:B------:R0:W5:Y:S01]  /*0440*/  LDG.E.64 R16, desc[UR12][R2.64+0x28] ;  /* 0x0000280c02107981 */ /* 0x000162000c1e1b00 */
[----:B------:R-:W-:Y:S02]  /*0450*/  VIADD R25, R23, 0x1 ;  /* 0x0000000117197836 */ /* 0x000fe40000000000 */
[----:B------:R-:W-:Y:S01]  /*0460*/  @!P0 IMAD.MOV R25, RZ, RZ, R23 ;  /* 0x000000ffff198224 */ /* 0x000fe200078e0217 */
[----:B------:R-:W-:-:S03]  /*0470*/  DSETP.NEU.AND P0, PT, R18, RZ, PT ;  /* 0x000000ff1200722a */ /* 0x000fc60003f0d000 */
[----:B------:R-:W-:Y:S01]  /*0480*/  DADD R14, R14, R18 ;  /* 0x000000000e0e7229 */ /* 0x000fe20000000012 */
[----:B------:R-:W-:Y:S02]  /*0490*/  IADD3 R18, PT, PT, R25, 0x1, RZ ;  /* 0x0000000119127810 */ /* 0x000fe40007ffe0ff */
[----:B------:R-:W-:Y:S01]  /*04a0*/  @!P1 IMAD.MOV R18, RZ, RZ, R25 ;  /* 0x000000ffff129224 */ /* 0x000fe200078e0219 */
[----:B------:R-:W-:-:S03]  /*04b0*/  DSETP.NEU.AND P1, PT, R20, RZ, PT ;  /* 0x000000ff1400722a */ /* 0x000fc60003f2d000 */
[----:B------:R-:W-:Y:S01]  /*04c0*/  VIADD R19, R18, 0x1 ;  /* 0x0000000112137836 */ /* 0x000fe20000000000 */
[----:B------:R-:W-:-:S03]  /*04d0*/  DADD R14, R14, R20 ;  /* 0x000000000e0e7229 */ /* 0x000fc60000000014 */
[----:B------:R-:W-:-:S05]  /*04e0*/  @!P0 IADD3 R19, PT, PT, R18, RZ, RZ ;  /* 0x000000ff12138210 */ /* 0x000fca0007ffe0ff */
[----:B------:R-:W-:Y:S02]  /*04f0*/  VIADD R18, R19, 0x1 ;  /* 0x0000000113127836 */ /* 0x000fe40000000000 */
[----:B------:R-:W-:-:S05]  /*0500*/  @!P1 IMAD.MOV R18, RZ, RZ, R19 ;  /* 0x000000ffff129224 */ /* 0x000fca00078e0213 */
[----:B0-----:R-:W-:Y:S01]  /*0510*/  IADD3 R2, PT, PT, R18, 0x1, RZ ;  /* 0x0000000112027810 */ /* 0x001fe20007ffe0ff */
[----:B------:R-:W-:-:S04]  /*0520*/  UIADD3 UR8, UPT, UPT, UR8, 0x10, URZ ;  /* 0x0000001008087890 */ /* 0x000fc8000fffe0ff */
[----:B------:R-:W-:Y:S01]  /*0530*/  UISETP.NE.AND UP1, UPT, UR8, URZ, UPT ;  /* 0x000000ff0800728c */ /* 0x000fe2000bf25270 */
[----:B------:R-:W-:Y:S01]  /*0540*/  VIADD R24, R24, 0x10 ;  /* 0x0000001018187836 */ /* 0x000fe20000000000 */
[----:B--2---:R-:W-:Y:S02]  /*0550*/  DSETP.NEU.AND P0, PT, R6, RZ, PT ;  /* 0x000000ff0600722a */ /* 0x004fe40003f0d000 */
[----:B------:R-:W-:Y:S02]  /*0560*/  DADD R14, R14, R6 ;  /* 0x000000000e0e7229 */ /* 0x000fe40000000006 */
[----:B---3--:R-:W-:-:S06]  /*0570*/  DSETP.NEU.AND P1, PT, R4, RZ, PT ;  /* 0x000000ff0400722a */ /* 0x008fcc0003f2d000 */
[----:B------:R-:W-:-:S04]  /*0580*/  DADD R14, R14, R4 ;  /* 0x000000000e0e7229 */ /* 0x000fc80000000004 */
[----:B------:R-:W-:Y:S01]  /*0590*/  @!P0 IMAD.MOV R2, RZ, RZ, R18 ;  /* 0x000000ffff028224 */ /* 0x000fe200078e0212 */
[----:B----4-:R-:W-:-:S03]  /*05a0*/  DSETP.NEU.AND P0, PT, R8, RZ, PT ;  /* 0x000000ff0800722a */ /* 0x010fc60003f0d000 */
[C---:B------:R-:W-:Y:S01]  /*05b0*/  VIADD R3, R2.reuse, 0x1 ;  /* 0x0000000102037836 */ /* 0x040fe20000000000 */
[----:B------:R-:W-:Y:S01]  /*05c0*/  @!P1 IADD3 R3, PT, PT, R2, RZ, RZ ;  /* 0x000000ff02039210 */ /* 0x000fe20007ffe0ff */
[----:B------:R-:W-:Y:S02]  /*05d0*/  DADD R14, R14, R8 ;  /* 0x000000000e0e7229 */ /* 0x000fe40000000008 */
[----:B-----5:R-:W-:Y:S02]  /*05e0*/  DSETP.NEU.AND P1, PT, R10, RZ, PT ;  /* 0x000000ff0a00722a */ /* 0x020fe40003f2d000 */
[----:B------:R-:W-:-:S04]  /*05f0*/  VIADD R2, R3, 0x1 ;  /* 0x0000000103027836 */ /* 0x000fc80000000000 */
[----:B------:R-:W-:Y:S01]  /*0600*/  DADD R14, R14, R10 ;  /* 0x000000000e0e7229 */ /* 0x000fe2000000000a */
[----:B------:R-:W-:Y:S01]  /*0610*/  @!P0 IMAD.MOV R2, RZ, RZ, R3 ;  /* 0x000000ffff028224 */ /* 0x000fe200078e0203 */
[----:B------:R-:W-:-:S04]  /*0620*/  DSETP.NEU.AND P0, PT, R12, RZ, PT ;  /* 0x000000ff0c00722a */ /* 0x000fc80003f0d000 */
[----:B------:R-:W-:Y:S02]  /*0630*/  IADD3 R3, PT, PT, R2, 0x1, RZ ;  /* 0x0000000102037810 */ /* 0x000fe40007ffe0ff */
[----:B------:R-:W-:Y:S01]  /*0640*/  @!P1 IMAD.MOV R3, RZ, RZ, R2 ;  /* 0x000000ffff039224 */ /* 0x000fe200078e0202 */
[----:B------:R-:W-:Y:S02]  /*0650*/  DSETP.NEU.AND P1, PT, R16, RZ, PT ;  /* 0x000000ff1000722a */ /* 0x000fe40003f2d000 */
[----:B------:R-:W-:Y:S01]  /*0660*/  DADD R14, R14, R12 ;  /* 0x000000000e0e7229 */ /* 0x000fe2000000000c */
[----:B------:R-:W-:-:S04]  /*0670*/  VIADD R2, R3, 0x1 ;  /* 0x0000000103027836 */ /* 0x000fc80000000000 */
[----:B------:R-:W-:Y:S01]  /*0680*/  @!P0 IADD3 R2, PT, PT, R3, RZ, RZ ;  /* 0x000000ff03028210 */ /* 0x000fe20007ffe0ff */
[----:B------:R-:W-:Y:S02]  /*0690*/  DSETP.NEU.AND P0, PT, R26, RZ, PT ;  /* 0x000000ff1a00722a */ /* 0x000fe40003f0d000 */
[----:B------:R-:W-:Y:S02]  /*06a0*/  DADD R14, R14, R16 ;  /* 0x000000000e0e7229 */ /* 0x000fe40000000010 */
[----:B------:R-:W-:Y:S02]  /*06b0*/  VIADD R3, R2, 0x1 ;  /* 0x0000000102037836 */ /* 0x000fe40000000000 */
[----:B------:R-:W-:Y:S01]  /*06c0*/  @!P1 IMAD.MOV R3, RZ, RZ, R2 ;  /* 0x000000ffff039224 */ /* 0x000fe200078e0202 */
[----:B------:R-:W-:-:S03]  /*06d0*/  DSETP.NEU.AND P1, PT, R28, RZ, PT ;  /* 0x000000ff1c00722a */ /* 0x000fc60003f2d000 */
[----:B------:R-:W-:Y:S01]  /*06e0*/  DADD R14, R14, R26 ;  /* 0x000000000e0e7229 */ /* 0x000fe2000000001a */
[----:B------:R-:W-:-:S03]  /*06f0*/  IADD3 R2, PT, PT, R3, 0x1, RZ ;  /* 0x0000000103027810 */ /* 0x000fc60007ffe0ff */
[----:B------:R-:W-:-:S04]  /*0700*/  @!P0 IMAD.MOV R2, RZ, RZ, R3 ;  /* 0x000000ffff028224 */ /* 0x000fc800078e0203 */
[C---:B------:R-:W-:Y:S01]  /*0710*/  VIADD R23, R2.reuse, 0x1 ;  /* 0x0000000102177836 */ /* 0x040fe20000000000 */
[----:B------:R-:W-:Y:S02]  /*0720*/  DADD R4, R14, R28 ;  /* 0x000000000e047229 */ /* 0x000fe4000000001c */
[----:B------:R-:W-:Y:S01]  /*0730*/  @!P1 IADD3 R23, PT, PT, R2, RZ, RZ ;  /* 0x000000ff02179210 */ /* 0x000fe20007ffe0ff */
[----:B------:R-:W-:Y:S08]  /*0740*/  BRA.U UP1, `(.L_x_2) ;  /* 0xfffffff901a47547 */ /* 0x000ff0000b83ffff */
.L_x_1:
[----:B------:R-:W-:Y:S05]  /*0750*/  BRA.U !UP0, `(.L_x_3) ;  /* 0x0000000508707547 */ /* 0x000fea000b800000 */
[----:B------:R-:W-:Y:S02]  /*0760*/  UISETP.GE.U32.AND UP0, UPT, UR10, 0x8, UPT ;  /* 0x000000080a00788c */ /* 0x000fe4000bf06070 */
[----:B------:R-:W-:-:S04]  /*0770*/  ULOP3.LUT UR6, UR7, 0x7, URZ, 0xc0, !UPT ;  /* 0x0000000707067892 */ /* 0x000fc8000f8ec0ff */
[----:B------:R-:W-:-:S03]  /*0780*/  UISETP.NE.AND UP1, UPT, UR6, URZ, UPT ;  /* 0x000000ff0600728c */ /* 0x000fc6000bf25270 */
[----:B------:R-:W-:Y:S08]  /*0790*/  BRA.U !UP0, `(.L_x_4) ;  /* 0x0000000108b07547 */ /* 0x000ff0000b800000 */
[----:B------:R-:W0:Y:S01]  /*07a0*/  LDC.64 R18, c[0x0][0x380] ;  /* 0x0000e000ff127b82 */ /* 0x000e220000000a00 */
[----:B------:R-:W-:-:S04]  /*07b0*/  VIADD R3, R22, UR4 ;  /* 0x0000000416037c36 */ /* 0x000fc80008000000 */
[----:B0-----:R-:W-:-:S05]  /*07c0*/  IMAD.WIDE R18, R3, 0x8, R18 ;  /* 0x0000000803127825 */ /* 0x001fca00078e0212 */
        /* <DEDUP_REMOVED lines=8> */
[----:B------:R-:W-:Y:S01]  /*0850*/  UIADD3 UR4, UPT, UPT, UR4, 0x8, URZ ;  /* 0x0000000804047890 */ /* 0x000fe2000fffe0ff */
[----:B--2---:R-:W-:-:S02]  /*0860*/  DSETP.NEU.AND P0, PT, R20, RZ, PT ;  /* 0x000000ff1400722a */ /* 0x004fc40003f0d000 */
[----:B------:R-:W-:Y:S02]  /*0870*/  DADD R4, R4, R20 ;  /* 0x0000000004047229 */ /* 0x000fe40000000014 */
[----:B---3--:R-:W-:Y:S01]  /*0880*/  DSETP.NEU.AND P1, PT, R16, RZ, PT ;  /* 0x000000ff1000722a */ /* 0x008fe20003f2d000 */
[----:B------:R-:W-:-:S05]  /*0890*/  IADD3 R20, PT, PT, R23, 0x1, RZ ;  /* 0x0000000117147810 */ /* 0x000fca0007ffe0ff */
[----:B------:R-:W-:-:S04]  /*08a0*/  DADD R4, R4, R16 ;  /* 0x0000000004047229 */ /* 0x000fc80000000010 */
[----:B------:R-:W-:Y:S01]  /*08b0*/  @!P0 IMAD.MOV R20, RZ, RZ, R23 ;  /* 0x000000ffff148224 */ /* 0x000fe200078e0217 */
[----:B----4-:R-:W-:-:S03]  /*08c0*/  DSETP.NEU.AND P0, PT, R12, RZ, PT ;  /* 0x000000ff0c00722a */ /* 0x010fc60003f0d000 */
[C---:B------:R-:W-:Y:S01]  /*08d0*/  VIADD R16, R20.reuse, 0x1 ;  /* 0x0000000114107836 */ /* 0x040fe20000000000 */
[----:B------:R-:W-:Y:S01]  /*08e0*/  @!P1 IADD3 R16, PT, PT, R20, RZ, RZ ;  /* 0x000000ff14109210 */ /* 0x000fe20007ffe0ff */
[----:B-----5:R-:W-:Y:S02]  /*08f0*/  DSETP.NEU.AND P1, PT, R10, RZ, PT ;  /* 0x000000ff0a00722a */ /* 0x020fe40003f2d000 */
[----:B------:R-:W-:Y:S02]  /*0900*/  DADD R4, R4, R12 ;  /* 0x0000000004047229 */ /* 0x000fe4000000000c */
[----:B------:R-:W-:-:S05]  /*0910*/  VIADD R12, R16, 0x1 ;  /* 0x00000001100c7836 */ /* 0x000fca0000000000 */
[----:B------:R-:W-:Y:S01]  /*0920*/  @!P0 IMAD.MOV R12, RZ, RZ, R16 ;  /* 0x000000ffff0c8224 */ /* 0x000fe200078e0210 */
[----:B------:R-:W-:Y:S02]  /*0930*/  DSETP.NEU.AND P0, PT, R8, RZ, PT ;  /* 0x000000ff0800722a */ /* 0x000fe40003f0d000 */
[----:B------:R-:W-:Y:S02]  /*0940*/  DADD R4, R4, R10 ;  /* 0x0000000004047229 */ /* 0x000fe4000000000a */
[----:B------:R-:W-:Y:S01]  /*0950*/  IADD3 R10, PT, PT, R12, 0x1, RZ ;  /* 0x000000010c0a7810 */ /* 0x000fe20007ffe0ff */
[----:B------:R-:W-:Y:S01]  /*0960*/  @!P1 IMAD.MOV R10, RZ, RZ, R12 ;  /* 0x000000ffff0a9224 */ /* 0x000fe200078e020c */
[----:B------:R-:W-:-:S04]  /*0970*/  DSETP.NEU.AND P1, PT, R6, RZ, PT ;  /* 0x000000ff0600722a */ /* 0x000fc80003f2d000 */
[----:B------:R-:W-:Y:S01]  /*0980*/  DADD R4, R4, R8 ;  /* 0x0000000004047229 */ /* 0x000fe20000000008 */
[----:B------:R-:W-:-:S03]  /*0990*/  VIADD R8, R10, 0x1 ;  /* 0x000000010a087836 */ /* 0x000fc60000000000 */
[----:B------:R-:W-:Y:S01]  /*09a0*/  @!P0 IADD3 R8, PT, PT, R10, RZ, RZ ;  /* 0x000000ff0a088210 */ /* 0x000fe20007ffe0ff */
[----:B------:R-:W-:-:S03]  /*09b0*/  DSETP.NEU.AND P0, PT, R2, RZ, PT ;  /* 0x000000ff0200722a */ /* 0x000fc60003f0d000 */
[----:B------:R-:W-:Y:S01]  /*09c0*/  DADD R4, R4, R6 ;  /* 0x0000000004047229 */ /* 0x000fe20000000006 */
[----:B------:R-:W-:Y:S02]  /*09d0*/  VIADD R6, R8, 0x1 ;  /* 0x0000000108067836 */ /* 0x000fe40000000000 */
[----:B------:R-:W-:Y:S01]  /*09e0*/  @!P1 IMAD.MOV R6, RZ, RZ, R8 ;  /* 0x000000ffff069224 */ /* 0x000fe200078e0208 */
[----:B------:R-:W-:-:S04]  /*09f0*/  DSETP.NEU.AND P1, PT, R14, RZ, PT ;  /* 0x000000ff0e00722a */ /* 0x000fc80003f2d000 */
[----:B------:R-:W-:Y:S01]  /*0a00*/  DADD R4, R4, R2 ;  /* 0x0000000004047229 */ /* 0x000fe20000000002 */
[----:B------:R-:W-:Y:S02]  /*0a10*/  IADD3 R2, PT, PT, R6, 0x1, RZ ;  /* 0x0000000106027810 */ /* 0x000fe40007ffe0ff */
[----:B------:R-:W-:-:S04]  /*0a20*/  @!P0 IMAD.MOV R2, RZ, RZ, R6 ;  /* 0x000000ffff028224 */ /* 0x000fc800078e0206 */
[C---:B------:R-:W-:Y:S01]  /*0a30*/  VIADD R23, R2.reuse, 0x1 ;  /* 0x0000000102177836 */ /* 0x040fe20000000000 */
[----:B------:R-:W-:Y:S02]  /*0a40*/  DADD R4, R4, R14 ;  /* 0x0000000004047229 */ /* 0x000fe4000000000e */
[----:B------:R-:W-:-:S09]  /*0a50*/  @!P1 IADD3 R23, PT, PT, R2, RZ, RZ ;  /* 0x000000ff02179210 */ /* 0x000fd20007ffe0ff */
.L_x_4:
        /* <DEDUP_REMOVED lines=11> */
[----:B------:R-:W5:Y:S01]  /*0b10*/  LDG.E.64 R12, desc[UR12][R2.64+0x18] ;  /* 0x0000180c020c7981 */ /* 0x000f62000c1e1b00 */
[----:B------:R-:W-:Y:S01]  /*0b20*/  UIADD3 UR4, UPT, UPT, UR4, 0x4, URZ ;  /* 0x0000000404047890 */ /* 0x000fe2000fffe0ff */
[----:B--2---:R-:W-:-:S02]  /*0b30*/  DSETP.NEU.AND P0, PT, R6, RZ, PT ;  /* 0x000000ff0600722a */ /* 0x004fc40003f0d000 */
[----:B------:R-:W-:Y:S02]  /*0b40*/  DADD R4, R4, R6 ;  /* 0x0000000004047229 */ /* 0x000fe40000000006 */
[----:B---3--:R-:W-:Y:S01]  /*0b50*/  DSETP.NEU.AND P1, PT, R8, RZ, PT ;  /* 0x000000ff0800722a */ /* 0x008fe20003f2d000 */
[----:B------:R-:W-:-:S05]  /*0b60*/  VIADD R6, R23, 0x1 ;  /* 0x0000000117067836 */ /* 0x000fca0000000000 */
[----:B------:R-:W-:-:S04]  /*0b70*/  DADD R4, R4, R8 ;  /* 0x0000000004047229 */ /* 0x000fc80000000008 */
[----:B------:R-:W-:Y:S01]  /*0b80*/  @!P0 IADD3 R6, PT, PT, R23, RZ, RZ ;  /* 0x000000ff17068210 */ /* 0x000fe20007ffe0ff */
[----:B----4-:R-:W-:-:S03]  /*0b90*/  DSETP.NEU.AND P0, PT, R10, RZ, PT ;  /* 0x000000ff0a00722a */ /* 0x010fc60003f0d000 */
[----:B------:R-:W-:Y:S01]  /*0ba0*/  DADD R4, R4, R10 ;  /* 0x0000000004047229 */ /* 0x000fe2000000000a */
[----:B------:R-:W-:Y:S02]  /*0bb0*/  VIADD R7, R6, 0x1 ;  /* 0x0000000106077836 */ /* 0x000fe40000000000 */
[----:B------:R-:W-:Y:S01]  /*0bc0*/  @!P1 IMAD.MOV R7, RZ, RZ, R6 ;  /* 0x000000ffff079224 */ /* 0x000fe200078e0206 */
[----:B-----5:R-:W-:-:S04]  /*0bd0*/  DSETP.NEU.AND P1, PT, R12, RZ, PT ;  /* 0x000000ff0c00722a */ /* 0x020fc80003f2d000 */
[----:B------:R-:W-:Y:S01]  /*0be0*/  IADD3 R2, PT, PT, R7, 0x1, RZ ;  /* 0x0000000107027810 */ /* 0x000fe20007ffe0ff */
[----:B------:R-:W-:Y:S02]  /*0bf0*/  DADD R4, R4, R12 ;  /* 0x0000000004047229 */ /* 0x000fe4000000000c */
[----:B------:R-:W-:-:S04]  /*0c00*/  @!P0 IMAD.MOV R2, RZ, RZ, R7 ;  /* 0x000000ffff028224 */ /* 0x000fc800078e0207 */
[----:B------:R-:W-:-:S03]  /*0c10*/  VIADD R23, R2, 0x1 ;  /* 0x0000000102177836 */ /* 0x000fc60000000000 */
[----:B------:R-:W-:-:S07]  /*0c20*/  @!P1 IADD3 R23, PT, PT, R2, RZ, RZ ;  /* 0x000000ff02179210 */ /* 0x000fce0007ffe0ff */
.L_x_5:
[----:B------:R-:W-:Y:S05]  /*0c30*/  BRA.U !UP1, `(.L_x_3) ;  /* 0x0000000109387547 */ /* 0x000fea000b800000 */
[----:B------:R-:W0:Y:S01]  /*0c40*/  LDC.64 R6, c[0x0][0x380] ;  /* 0x0000e000ff067b82 */ /* 0x000e220000000a00 */
[----:B------:R-:W-:Y:S01]  /*0c50*/  VIADD R9, R22, UR4 ;  /* 0x0000000416097c36 */ /* 0x000fe20008000000 */
[----:B------:R-:W-:-:S12]  /*0c60*/  UIADD3 UR5, UPT, UPT, -UR5, URZ, URZ ;  /* 0x000000ff05057290 */ /* 0x000fd8000fffe1ff */
.L_x_6:
[----:B0-----:R-:W-:-:S06]  /*0c70*/  IMAD.WIDE R2, R9, 0x8, R6 ;  /* 0x0000000809027825 */ /* 0x001fcc00078e0206 */
[----:B------:R-:W2:Y:S01]  /*0c80*/  LDG.E.64 R2, desc[UR12][R2.64] ;  /* 0x0000000c02027981 */ /* 0x000ea2000c1e1b00 */
[----:B------:R-:W-:Y:S01]  /*0c90*/  UIADD3 UR5, UPT, UPT, UR5, 0x1, URZ ;  /* 0x0000000105057890 */ /* 0x000fe2000fffe0ff */
[----:B------:R-:W-:Y:S02]  /*0ca0*/  VIADD R8, R23, 0x1 ;  /* 0x0000000117087836 */ /* 0x000fe40000000000 */
[----:B------:R-:W-:Y:S01]  /*0cb0*/  VIADD R9, R9, 0x1 ;  /* 0x0000000109097836 */ /* 0x000fe20000000000 */
[----:B------:R-:W-:Y:S01]  /*0cc0*/  UISETP.NE.AND UP0, UPT, UR5, URZ, UPT ;  /* 0x000000ff0500728c */ /* 0x000fe2000bf05270 */
[C---:B--2---:R-:W-:Y:S02]  /*0cd0*/  DSETP.NEU.AND P0, PT, R2.reuse, RZ, PT ;  /* 0x000000ff0200722a */ /* 0x044fe40003f0d000 */
[----:B------:R-:W-:-:S12]  /*0ce0*/  DADD R4, R2, R4 ;  /* 0x0000000002047229 */ /* 0x000fd80000000004 */
[----:B------:R-:W-:-:S05]  /*0cf0*/  @!P0 IADD3 R8, PT, PT, R23, RZ, RZ ;  /* 0x000000ff17088210 */ /* 0x000fca0007ffe0ff */
[----:B------:R-:W-:Y:S01]  /*0d00*/  IMAD.MOV.U32 R23, RZ, RZ, R8 ;  /* 0x000000ffff177224 */ /* 0x000fe200078e0008 */
[----:B------:R-:W-:Y:S06]  /*0d10*/  BRA.U UP0, `(.L_x_6) ;  /* 0xfffffffd00d47547 */ /* 0x000fec000b83ffff */
.L_x_3:
[----:B------:R-:W0:Y:S01]  /*0d20*/  I2F.F64.U32 R6, R23 ;  /* 0x0000001700067312 */ /* 0x000e220000201800 */
[----:B------:R-:W-:Y:S01]  /*0d30*/  MOV R2, 0x1 ;  /* 0x0000000100027802 */ /* 0x000fe20000000f00 */
[----:B------:R-:W-:Y:S01]  /*0d40*/  BSSY.RECONVERGENT B0, `(.L_x_0) ;  /* 0x0000010000007945 */ /* 0x000fe20003800200 */
[----:B------:R-:W-:-:S05]  /*0d50*/  FSETP.GEU.AND P1, PT, |R5|, 6.5827683646048100446e-37, PT ;  /* 0x036000000500780b */ /* 0x000fca0003f2e200 */
[----:B0-----:R-:W0:Y:S02]  /*0d60*/  MUFU.RCP64H R3, R7 ;  /* 0x0000000700037308 */ /* 0x001e240000001800 */
[----:B0-----:R-:W-:-:S08]  /*0d70*/  DFMA R8, -R6, R2, 1 ;  /* 0x3ff000000608742b */ /* 0x001fd00000000102 */
[----:B------:R-:W-:-:S08]  /*0d80*/  DFMA R8, R8, R8, R8 ;  /* 0x000000080808722b */ /* 0x000fd00000000008 */
[----:B------:R-:W-:-:S08]  /*0d90*/  DFMA R8, R2, R8, R2 ;  /* 0x000000080208722b */ /* 0x000fd00000000002 */
[----:B------:R-:W-:-:S08]  /*0da0*/  DFMA R2, -R6, R8, 1 ;  /* 0x3ff000000602742b */ /* 0x000fd00000000108 */
[----:B------:R-:W-:-:S08]  /*0db0*/  DFMA R2, R8, R2, R8 ;  /* 0x000000020802722b */ /* 0x000fd00000000008 */
[----:B------:R-:W-:-:S08]  /*0dc0*/  DMUL R8, R2, R4 ;  /* 0x0000000402087228 */ /* 0x000fd00000000000 */
[----:B------:R-:W-:-:S08]  /*0dd0*/  DFMA R10, -R6, R8, R4 ;  /* 0x00000008060a722b */ /* 0x000fd00000000104 */
[----:B------:R-:W-:-:S10]  /*0de0*/  DFMA R2, R2, R10, R8 ;  /* 0x0000000a0202722b */ /* 0x000fd40000000008 */
[----:B------:R-:W-:-:S05]  /*0df0*/  FFMA R8, RZ, R7, R3 ;  /* 0x00000007ff087223 */ /* 0x000fca0000000003 */
[----:B------:R-:W-:-:S13]  /*0e00*/  FSETP.GT.AND P0, PT, |R8|, 1.469367938527859385e-39, PT ;  /* 0x001000000800780b */ /* 0x000fda0003f04200 */
[----:B------:R-:W-:Y:S05]  /*0e10*/  @P0 BRA P1, `(.L_x_7) ;  /* 0x0000000000080947 */ /* 0x000fea0000800000 */
[----:B------:R-:W-:-:S07]  /*0e20*/  MOV R10, 0xe40 ;  /* 0x00000e40000a7802 */ /* 0x000fce0000000f00 */
[----:B------:R-:W-:Y:S05]  /*0e30*/  CALL.REL.NOINC `($__internal_0_$__cuda_sm20_div_rn_f64_full) ;  /* 0x0000000000147944 */ /* 0x000fea0003c00000 */
.L_x_7:
[----:B------:R-:W-:Y:S05]  /*0e40*/  BSYNC.RECONVERGENT B0 ;  /* 0x0000000000007941 */ /* 0x000fea0003800200 */
.L_x_0:
[----:B------:R-:W0:Y:S02]  /*0e50*/  LDC.64 R4, c[0x0][0x388] ;  /* 0x0000e200ff047b82 */ /* 0x000e240000000a00 */
[----:B0-----:R-:W-:-:S05]  /*0e60*/  IMAD.WIDE R4, R0, 0x8, R4 ;  /* 0x0000000800047825 */ /* 0x001fca00078e0204 */
[----:B------:R-:W-:Y:S01]  /*0e70*/  STG.E.64 desc[UR12][R4.64], R2 ;  /* 0x0000000204007986 */ /* 0x000fe2000c101b0c */
[----:B------:R-:W-:Y:S05]  /*0e80*/  EXIT ;  /* 0x000000000000794d */ /* 0x000fea0003800000 */
        .weak           $__internal_0_$__cuda_sm20_div_rn_f64_full
        .type           $__internal_0_$__cuda_sm20_div_rn_f64_full,@function
        .size           $__internal_0_$__cuda_sm20_div_rn_f64_full,(.L_x_295 - $__internal_0_$__cuda_sm20_div_rn_f64_full)
$__internal_0_$__cuda_sm20_div_rn_f64_full:
[C---:B------:R-:W-:Y:S01]  /*0e90*/  FSETP.GEU.AND P0, PT, |R7|.reuse, 1.469367938527859385e-39, PT ;  /* 0x001000000700780b */ /* 0x040fe20003f0e200 */
[----:B------:R-:W-:Y:S01]  /*0ea0*/  IMAD.MOV.U32 R16, RZ, RZ, 0x1 ;  /* 0x00000001ff107424 */ /* 0x000fe200078e00ff */
[----:B------:R-:W-:Y:S01]  /*0eb0*/  LOP3.LUT R2, R7, 0x800fffff, RZ, 0xc0, !PT ;  /* 0x800fffff07027812 */ /* 0x000fe200078ec0ff */
[----:B------:R-:W-:Y:S01]  /*0ec0*/  BSSY.RECONVERGENT B1, `(.L_x_8) ;  /* 0x0000055000017945 */ /* 0x000fe20003800200 */
[C---:B------:R-:W-:Y:S02]  /*0ed0*/  FSETP.GEU.AND P2, PT, |R5|.reuse, 1.469367938527859385e-39, PT ;  /* 0x001000000500780b */ /* 0x040fe40003f4e200 */
[----:B------:R-:W-:Y:S01]  /*0ee0*/  LOP3.LUT R3, R2, 0x3ff00000, RZ, 0xfc, !PT ;  /* 0x3ff0000002037812 */ /* 0x000fe200078efcff */
[----:B------:R-:W-:Y:S01]  /*0ef0*/  IMAD.MOV.U32 R2, RZ, RZ, R6 ;  /* 0x000000ffff027224 */ /* 0x000fe200078e0006 */
[----:B------:R-:W-:Y:S02]  /*0f00*/  LOP3.LUT R11, R5, 0x7ff00000, RZ, 0xc0, !PT ;  /* 0x7ff00000050b7812 */ /* 0x000fe400078ec0ff */
[----:B------:R-:W-:-:S03]  /*0f10*/  LOP3.LUT R14, R7, 0x7ff00000, RZ, 0xc0, !PT ;  /* 0x7ff00000070e7812 */ /* 0x000fc600078ec0ff */
[----:B------:R-:W-:Y:S01]  /*0f20*/  @!P0 DMUL R2, R6, 8.98846567431157953865e+307 ;  /* 0x7fe0000006028828 */ /* 0x000fe20000000000 */
[----:B------:R-:W-:-:S03]  /*0f30*/  ISETP.GE.U32.AND P1, PT, R11, R14, PT ;  /* 0x0000000e0b00720c */ /* 0x000fc60003f26070 */
[----:B------:R-:W-:Y:S01]  /*0f40*/  @!P2 LOP3.LUT R12, R7, 0x7ff00000, RZ, 0xc0, !PT ;  /* 0x7ff00000070ca812 */ /* 0x000fe200078ec0ff */
[----:B------:R-:W-:Y:S01]  /*0f50*/  @!P2 IMAD.MOV.U32 R18, RZ, RZ, RZ ;  /* 0x000000ffff12a224 */ /* 0x000fe200078e00ff */
[----:B------:R-:W0:Y:S02]  /*0f60*/  MUFU.RCP64H R17, R3 ;  /* 0x0000000300117308 */ /* 0x000e240000001800 */
[----:B------:R-:W-:Y:S02]  /*0f70*/  @!P2 ISETP.GE.U32.AND P3, PT, R11, R12, PT ;  /* 0x0000000c0b00a20c */ /* 0x000fe40003f66070 */
[----:B------:R-:W-:-:S04]  /*0f80*/  MOV R12, 0x1ca00000 ;  /* 0x1ca00000000c7802 */ /* 0x000fc80000000f00 */
[----:B------:R-:W-:-:S04]  /*0f90*/  @!P2 SEL R13, R12, 0x63400000, !P3 ;  /* 0x634000000c0da807 */ /* 0x000fc80005800000 */
[----:B------:R-:W-:-:S04]  /*0fa0*/  @!P2 LOP3.LUT R13, R13, 0x80000000, R5, 0xf8, !PT ;  /* 0x800000000d0da812 */ /* 0x000fc800078ef805 */
[----:B------:R-:W-:Y:S01]  /*0fb0*/  @!P2 LOP3.LUT R19, R13, 0x100000, RZ, 0xfc, !PT ;  /* 0x001000000d13a812 */ /* 0x000fe200078efcff */
[----:B0-----:R-:W-:-:S08]  /*0fc0*/  DFMA R8, R16, -R2, 1 ;  /* 0x3ff000001008742b */ /* 0x001fd00000000802 */
[----:B------:R-:W-:-:S08]  /*0fd0*/  DFMA R8, R8, R8, R8 ;  /* 0x000000080808722b */ /* 0x000fd00000000008 */
[----:B------:R-:W-:Y:S01]  /*0fe0*/  DFMA R16, R16, R8, R16 ;  /* 0x000000081010722b */ /* 0x000fe20000000010 */
[----:B------:R-:W-:Y:S01]  /*0ff0*/  SEL R9, R12, 0x63400000, !P1 ;  /* 0x634000000c097807 */ /* 0x000fe20004800000 */
[----:B------:R-:W-:-:S03]  /*1000*/  IMAD.MOV.U32 R8, RZ, RZ, R4 ;  /* 0x000000ffff087224 */ /* 0x000fc600078e0004 */
[----:B------:R-:W-:-:S03]  /*1010*/  LOP3.LUT R9, R9, 0x800fffff, R5, 0xf8, !PT ;  /* 0x800fffff09097812 */ /* 0x000fc600078ef805 */
[----:B------:R-:W-:-:S03]  /*1020*/  DFMA R20, R16, -R2, 1 ;  /* 0x3ff000001014742b */ /* 0x000fc60000000802 */
[----:B------:R-:W-:-:S05]  /*1030*/  @!P2 DFMA R8, R8, 2, -R18 ;  /* 0x400000000808a82b */ /* 0x000fca0000000812 */
[----:B------:R-:W-:Y:S01]  /*1040*/  DFMA R16, R16, R20, R16 ;  /* 0x000000141010722b */ /* 0x000fe20000000010 */
[----:B------:R-:W-:Y:S01]  /*1050*/  MOV R21, R11 ;  /* 0x0000000b00157202 */ /* 0x000fe20000000f00 */
[----:B------:R-:W-:Y:S01]  /*1060*/  IMAD.MOV.U32 R20, RZ, RZ, R14 ;  /* 0x000000ffff147224 */ /* 0x000fe200078e000e */
[----:B------:R-:W-:Y:S02]  /*1070*/  @!P0 LOP3.LUT R20, R3, 0x7ff00000, RZ, 0xc0, !PT ;  /* 0x7ff0000003148812 */ /* 0x000fe400078ec0ff */
[----:B------:R-:W-:Y:S02]  /*1080*/  @!P2 LOP3.LUT R21, R9, 0x7ff00000, RZ, 0xc0, !PT ;  /* 0x7ff000000915a812 */ /* 0x000fe400078ec0ff */
[----:B------:R-:W-:Y:S01]  /*1090*/  IADD3 R22, PT, PT, R20, -0x1, RZ ;  /* 0xffffffff14167810 */ /* 0x000fe20007ffe0ff */
[----:B------:R-:W-:Y:S02]  /*10a0*/  DMUL R18, R16, R8 ;  /* 0x0000000810127228 */ /* 0x000fe40000000000 */
[----:B------:R-:W-:-:S05]  /*10b0*/  VIADD R13, R21, 0xffffffff ;  /* 0xffffffff150d7836 */ /* 0x000fca0000000000 */
[----:B------:R-:W-:Y:S01]  /*10c0*/  ISETP.GT.U32.AND P0, PT, R13, 0x7feffffe, PT ;  /* 0x7feffffe0d00780c */ /* 0x000fe20003f04070 */
[----:B------:R-:W-:-:S03]  /*10d0*/  DFMA R14, R18, -R2, R8 ;  /* 0x80000002120e722b */ /* 0x000fc60000000008 */
[----:B------:R-:W-:-:S05]  /*10e0*/  ISETP.GT.U32.OR P0, PT, R22, 0x7feffffe, P0 ;  /* 0x7feffffe1600780c */ /* 0x000fca0000704470 */
[----:B------:R-:W-:-:S08]  /*10f0*/  DFMA R14, R16, R14, R18 ;  /* 0x0000000e100e722b */ /* 0x000fd00000000012 */
[----:B------:R-:W-:Y:S05]  /*1100*/  @P0 BRA `(.L_x_9) ;  /* 0x00000000006c0947 */ /* 0x000fea0003800000 */
[----:B------:R-:W-:-:S04]  /*1110*/  LOP3.LUT R16, R7, 0x7ff00000, RZ, 0xc0, !PT ;  /* 0x7ff0000007107812 */ /* 0x000fc800078ec0ff */
[CC--:B------:R-:W-:Y:S02]  /*1120*/  VIADDMNMX R4, R11.reuse, -R16.reuse, 0xb9600000, !PT ;  /* 0xb96000000b047446 */ /* 0x0c0fe40007800910 */
[----:B------:R-:W-:Y:S02]  /*1130*/  ISETP.GE.U32.AND P0, PT, R11, R16, PT ;  /* 0x000000100b00720c */ /* 0x000fe40003f06070 */
[----:B------:R-:W-:Y:S02]  /*1140*/  VIMNMX R4, PT, PT, R4, 0x46a00000, PT ;  /* 0x46a0000004047848 */ /* 0x000fe40003fe0100 */
[----:B------:R-:W-:-:S05]  /*1150*/  SEL R11, R12, 0x63400000, !P0 ;  /* 0x634000000c0b7807 */ /* 0x000fca0004000000 */
[----:B------:R-:W-:Y:S01]  /*1160*/  IMAD.IADD R11, R4, 0x1, -R11 ;  /* 0x00000001040b7824 */ /* 0x000fe200078e0a0b */
[----:B------:R-:W-:-:S03]  /*1170*/  MOV R4, RZ ;  /* 0x000000ff00047202 */ /* 0x000fc60000000f00 */
[----:B------:R-:W-:-:S06]  /*1180*/  VIADD R5, R11, 0x7fe00000 ;  /* 0x7fe000000b057836 */ /* 0x000fcc0000000000 */
[----:B------:R-:W-:-:S10]  /*1190*/  DMUL R12, R14, R4 ;  /* 0x000000040e0c7228 */ /* 0x000fd40000000000 */
[----:B------:R-:W-:-:S13]  /*11a0*/  FSETP.GTU.AND P0, PT, |R13|, 1.469367938527859385e-39, PT ;  /* 0x001000000d00780b */ /* 0x000fda0003f0c200 */
[----:B------:R-:W-:Y:S05]  /*11b0*/  @P0 BRA `(.L_x_10) ;  /* 0x0000000000940947 */ /* 0x000fea0003800000 */
[----:B------:R-:W-:Y:S01]  /*11c0*/  DFMA R2, R14, -R2, R8 ;  /* 0x800000020e02722b */ /* 0x000fe20000000008 */
[----:B------:R-:W-:-:S09]  /*11d0*/  IMAD.MOV.U32 R4, RZ, RZ, RZ ;  /* 0x000000ffff047224 */ /* 0x000fd200078e00ff */
[C---:B------:R-:W-:Y:S02]  /*11e0*/  FSETP.NEU.AND P0, PT, R3.reuse, RZ, PT ;  /* 0x000000ff0300720b */ /* 0x040fe40003f0d000 */
[----:B------:R-:W-:-:S04]  /*11f0*/  LOP3.LUT R7, R3, 0x80000000, R7, 0x48, !PT ;  /* 0x8000000003077812 */ /* 0x000fc800078e4807 */
[----:B------:R-:W-:-:S07]  /*1200*/  LOP3.LUT R5, R7, R5, RZ, 0xfc, !PT ;  /* 0x0000000507057212 */ /* 0x000fce00078efcff */
[----:B------:R-:W-:Y:S05]  /*1210*/  @!P0 BRA `(.L_x_10) ;  /* 0x00000000007c8947 */ /* 0x000fea0003800000 */
[----:B------:R-:W-:Y:S01]  /*1220*/  IMAD.MOV R3, RZ, RZ, -R11 ;  /* 0x000000ffff037224 */ /* 0x000fe200078e0a0b */
[----:B------:R-:W-:Y:S01]  /*1230*/  MOV R2, RZ ;  /* 0x000000ff00027202 */ /* 0x000fe20000000f00 */
[----:B------:R-:W-:-:S05]  /*1240*/  DMUL.RP R4, R14, R4 ;  /* 0x000000040e047228 */ /* 0x000fca0000008000 */
[----:B------:R-:W-:-:S05]  /*1250*/  DFMA R2, R12, -R2, R14 ;  /* 0x800000020c02722b */ /* 0x000fca000000000e */
[----:B------:R-:W-:Y:S02]  /*1260*/  LOP3.LUT R7, R5, R7, RZ, 0x3c, !PT ;  /* 0x0000000705077212 */ /* 0x000fe400078e3cff */
[----:B------:R-:W-:-:S04]  /*1270*/  IADD3 R2, PT, PT, -R11, -0x43300000, RZ ;  /* 0xbcd000000b027810 */ /* 0x000fc80007ffe1ff */
[----:B------:R-:W-:-:S04]  /*1280*/  FSETP.NEU.AND P0, PT, |R3|, R2, PT ;  /* 0x000000020300720b */ /* 0x000fc80003f0d200 */
[----:B------:R-:W-:Y:S02]  /*1290*/  FSEL R12, R4, R12, !P0 ;  /* 0x0000000c040c7208 */ /* 0x000fe40004000000 */
[----:B------:R-:W-:Y:S01]  /*12a0*/  FSEL R13, R7, R13, !P0 ;  /* 0x0000000d070d7208 */ /* 0x000fe20004000000 */
[----:B------:R-:W-:Y:S06]  /*12b0*/  BRA `(.L_x_10) ;  /* 0x0000000000547947 */ /* 0x000fec0003800000 */
.L_x_9:
[----:B------:R-:W-:-:S14]  /*12c0*/  DSETP.NAN.AND P0, PT, R4, R4, PT ;  /* 0x000000040400722a */ /* 0x000fdc0003f08000 */
[----:B------:R-:W-:Y:S05]  /*12d0*/  @P0 BRA `(.L_x_11) ;  /* 0x0000000000440947 */ /* 0x000fea0003800000 */
[----:B------:R-:W-:-:S14]  /*12e0*/  DSETP.NAN.AND P0, PT, R6, R6, PT ;  /* 0x000000060600722a */ /* 0x000fdc0003f08000 */
[----:B------:R-:W-:Y:S05]  /*12f0*/  @P0 BRA `(.L_x_12) ;  /* 0x0000000000300947 */ /* 0x000fea0003800000 */
[----:B------:R-:W-:Y:S01]  /*1300*/  ISETP.NE.AND P0, PT, R21, R20, PT ;  /* 0x000000141500720c */ /* 0x000fe20003f05270 */
[----:B------:R-:W-:Y:S02]  /*1310*/  IMAD.MOV.U32 R12, RZ, RZ, 0x0 ;  /* 0x00000000ff0c7424 */ /* 0x000fe400078e00ff */
[----:B------:R-:W-:-:S10]  /*1320*/  IMAD.MOV.U32 R13, RZ, RZ, -0x80000 ;  /* 0xfff80000ff0d7424 */ /* 0x000fd400078e00ff */
[----:B------:R-:W-:Y:S05]  /*1330*/  @!P0 BRA `(.L_x_10) ;  /* 0x0000000000348947 */ /* 0x000fea0003800000 */
[----:B------:R-:W-:Y:S02]  /*1340*/  ISETP.NE.AND P0, PT, R21, 0x7ff00000, PT ;  /* 0x7ff000001500780c */ /* 0x000fe40003f05270 */
[----:B------:R-:W-:Y:S02]  /*1350*/  LOP3.LUT R13, R5, 0x80000000, R7, 0x48, !PT ;  /* 0x80000000050d7812 */ /* 0x000fe400078e4807 */
[----:B------:R-:W-:-:S13]  /*1360*/  ISETP.EQ.OR P0, PT, R20, RZ, !P0 ;  /* 0x000000ff1400720c */ /* 0x000fda0004702670 */
[----:B------:R-:W-:Y:S02]  /*1370*/  @P0 LOP3.LUT R2, R13, 0x7ff00000, RZ, 0xfc, !PT ;  /* 0x7ff000000d020812 */ /* 0x000fe400078efcff */
[----:B------:R-:W-:Y:S01]  /*1380*/  @!P0 MOV R12, RZ ;  /* 0x000000ff000c8202 */ /* 0x000fe20000000f00 */
[----:B------:R-:W-:Y:S02]  /*1390*/  @P0 IMAD.MOV.U32 R12, RZ, RZ, RZ ;  /* 0x000000ffff0c0224 */ /* 0x000fe400078e00ff */
[----:B------:R-:W-:Y:S01]  /*13a0*/  @P0 IMAD.MOV.U32 R13, RZ, RZ, R2 ;  /* 0x000000ffff0d0224 */ /* 0x000fe200078e0002 */
[----:B------:R-:W-:Y:S06]  /*13b0*/  BRA `(.L_x_10) ;  /* 0x0000000000147947 */ /* 0x000fec0003800000 */
.L_x_12:
[----:B------:R-:W-:Y:S02]  /*13c0*/  LOP3.LUT R13, R7, 0x80000, RZ, 0xfc, !PT ;  /* 0x00080000070d7812 */ /* 0x000fe400078efcff */
[----:B------:R-:W-:Y:S01]  /*13d0*/  MOV R12, R6 ;  /* 0x00000006000c7202 */ /* 0x000fe20000000f00 */
[----:B------:R-:W-:Y:S06]  /*13e0*/  BRA `(.L_x_10) ;  /* 0x0000000000087947 */ /* 0x000fec0003800000 */
.L_x_11:
[----:B------:R-:W-:Y:S01]  /*13f0*/  LOP3.LUT R13, R5, 0x80000, RZ, 0xfc, !PT ;  /* 0x00080000050d7812 */ /* 0x000fe200078efcff */
[----:B------:R-:W-:-:S07]  /*1400*/  IMAD.MOV.U32 R12, RZ, RZ, R4 ;  /* 0x000000ffff0c7224 */ /* 0x000fce00078e0004 */
.L_x_10:
[----:B------:R-:W-:Y:S05]  /*1410*/  BSYNC.RECONVERGENT B1 ;  /* 0x0000000000017941 */ /* 0x000fea0003800200 */
.L_x_8:
[----:B------:R-:W-:Y:S01]  /*1420*/  IMAD.MOV.U32 R11, RZ, RZ, 0x0 ;  /* 0x00000000ff0b7424 */ /* 0x000fe200078e00ff */
[----:B------:R-:W-:Y:S01]  /*1430*/  MOV R3, R13 ;  /* 0x0000000d00037202 */ /* 0x000fe20000000f00 */
[----:B------:R-:W-:Y:S02]  /*1440*/  IMAD.MOV.U32 R2, RZ, RZ, R12 ;  /* 0x000000ffff027224 */ /* 0x000fe400078e000c */
[----:B------:R-:W-:Y:S05]  /*1450*/  RET.REL.NODEC R10 `(_Z11mean_kernelPdS_ii) ;  /* 0xffffffe80ae87950 */ /* 0x000fea0003c3ffff */
.L_x_13:
[----:B------:R-:W-:-:S00]  /*1460*/  BRA `(.L_x_13) ;  /* 0xfffffffc00fc7947 */ /* 0x000fc0000383ffff */
[----:B------:R-:W-:-:S00]  /*1470*/  NOP ;  /* 0x0000000000007918 */ /* 0x000fc00000000000 */
        /* <DEDUP_REMOVED lines=8> */
.L_x_295:


//--------------------- .text._Z17similarity_kernelPdS_S_iii --------------------------
	.section	.text._Z17similarity_kernelPdS_S_iii,"ax",@progbits
	.align	128
        .global         _Z17similarity_kernelPdS_S_iii
        .type           _Z17similarity_kernelPdS_S_iii,@function
        .size           _Z17similarity_kernelPdS_S_iii,(.L_x_297 - _Z17similarity_kernelPdS_S_iii)
        .other          _Z17similarity_kernelPdS_S_iii,@"STO_CUDA_ENTRY STV_DEFAULT"
_Z17similarity_kernelPdS_S_iii:
.text._Z17similarity_kernelPdS_S_iii:
[----:B------:R-:W-:Y:S08]  /*0000*/  LDC R1, c[0x0][0x37c] ;  /* 0x0000df00ff017b82 */ /* 0x000ff00000000800 */
[----:B------:R-:W0:Y:S01]  /*0010*/  LDC.64 R2, c[0x0][0x398] ;  /* 0x0000e600ff027b82 */ /* 0x000e220000000a00 */
[----:B------:R-:W1:Y:S01]  /*0020*/  S2R R7, SR_TID.X ;  /* 0x0000000000077919 */ /* 0x000e620000002100 */
[----:B------:R-:W2:Y:S01]  /*0030*/  LDCU.64 UR6, c[0x0][0x358] ;  /* 0x00006b00ff0677ac */ /* 0x000ea20008000a00 */
[----:B------:R-:W-:Y:S01]  /*0040*/  IMAD.MOV.U32 R5, RZ, RZ, RZ ;  /* 0x000000ffff057224 */ /* 0x000fe200078e00ff */
[----:B------:R-:W-:-:S02]  /*0050*/  CS2R R20, SRZ ;  /* 0x0000000000147805 */ /* 0x000fc4000001ff00 */
[----:B------:R-:W-:Y:S02]  /*0060*/  CS2R R18, SRZ ;  /* 0x0000000000127805 */ /* 0x000fe4000001ff00 */
[----:B------:R-:W-:Y:S01]  /*0070*/  CS2R R16, SRZ ;  /* 0x0000000000107805 */ /* 0x000fe2000001ff00 */
[----:B------:R-:W1:Y:S08]  /*0080*/  S2UR UR4, SR_CTAID.X ;  /* 0x00000000000479c3 */ /* 0x000e700000002500 */
[----:B------:R-:W1:Y:S01]  /*0090*/  LDC R6, c[0x0][0x360] ;  /* 0x0000d800ff067b82 */ /* 0x000e620000000800 */
[----:B0-----:R-:W-:Y:S01]  /*00a0*/  ISETP.GE.AND P0, PT, R3, 0x1, PT ;  /* 0x000000010300780c */ /* 0x001fe20003f06270 */
[----:B-1----:R-:W-:-:S12]  /*00b0*/  IMAD R6, R6, UR4, R7 ;  /* 0x0000000406067c24 */ /* 0x002fd8000f8e0207 */
[----:B--2---:R-:W-:Y:S05]  /*00c0*/  @!P0 BRA `(.L_x_14) ;  /* 0x0000007c00948947 */ /* 0x004fea0003800000 */
[----:B------:R-:W0:Y:S08]  /*00d0*/  LDC.64 R14, c[0x0][0x380] ;  /* 0x0000e000ff0e7b82 */ /* 0x000e300000000a00 */
[----:B------:R-:W1:Y:S01]  /*00e0*/  S2UR UR5, SR_CgaCtaId ;  /* 0x00000000000579c3 */ /* 0x000e620000008800 */
[----:B------:R-:W-:Y:S01]  /*00f0*/  VIADD R0, R3, 0x7f ;  /* 0x0000007f03007836 */ /* 0x000fe20000000000 */
[----:B------:R-:W2:Y:S01]  /*0100*/  LDCU UR8, c[0x0][0x3a0] ;  /* 0x00007400ff0877ac */ /* 0x000ea20008000800 */
[C---:B------:R-:W-:Y:S01]  /*0110*/  IMAD R4, R2.reuse, 0x7d0, R7 ;  /* 0x000007d002047824 */ /* 0x040fe200078e0207 */
[----:B------:R-:W3:Y:S01]  /*0120*/  LDCU UR9, c[0x0][0x39c] ;  /* 0x00007380ff0977ac */ /* 0x000ee20008000800 */
[----:B0-----:R-:W-:-:S06]  /*0130*/  IMAD.WIDE R22, R2, 0x8, R14 ;  /* 0x0000000802167825 */ /* 0x001fcc00078e020e */
[----:B------:R-:W5:Y:S01]  /*0140*/  LDG.E.64 R22, desc[UR6][R22.64] ;  /* 0x0000000616167981 */ /* 0x000f62000c1e1b00 */
[----:B------:R-:W-:Y:S01]  /*0150*/  UMOV UR4, 0x400 ;  /* 0x0000040000047882 */ /* 0x000fe20000000000 */
[----:B------:R-:W-:Y:S01]  /*0160*/  SHF.R.U32.HI R0, RZ, 0x7, R0 ;  /* 0x00000007ff007819 */ /* 0x000fe20000011600 */
[----:B-1----:R-:W-:Y:S01]  /*0170*/  ULEA UR4, UR5, UR4, 0x18 ;  /* 0x0000000405047291 */ /* 0x002fe2000f8ec0ff */
[C---:B------:R-:W-:Y:S01]  /*0180*/  IMAD R3, R6.reuse, 0x7d0, RZ ;  /* 0x000007d006037824 */ /* 0x040fe200078e02ff */
[----:B------:R-:W-:Y:S01]  /*0190*/  CS2R R16, SRZ ;  /* 0x0000000000107805 */ /* 0x000fe2000001ff00 */
[----:B------:R-:W-:Y:S01]  /*01a0*/  IMAD.MOV.U32 R5, RZ, RZ, RZ ;  /* 0x000000ffff057224 */ /* 0x000fe200078e00ff */
[----:B------:R-:W-:Y:S01]  /*01b0*/  CS2R R18, SRZ ;  /* 0x0000000000127805 */ /* 0x000fe2000001ff00 */
[----:B------:R-:W-:Y:S01]  /*01c0*/  IMAD.MOV R2, RZ, RZ, -R0 ;  /* 0x000000ffff027224 */ /* 0x000fe200078e0a00 */
[----:B------:R-:W-:Y:S01]  /*01d0*/  CS2R R20, SRZ ;  /* 0x0000000000147805 */ /* 0x000fe2000001ff00 */
[----:B------:R-:W-:Y:S01]  /*01e0*/  IMAD.WIDE R14, R6, 0x8, R14 ;  /* 0x00000008060e7825 */ /* 0x000fe200078e020e */
[----:B--23--:R-:W-:-:S07]  /*01f0*/  LEA R0, R7, UR4, 0x3 ;  /* 0x0000000407007c11 */ /* 0x00cfce000f8e18ff */
.L_x_271:
[----:B------:R-:W0:Y:S01]  /*0200*/  LDC.64 R12, c[0x0][0x388] ;  /* 0x0000e200ff0c7b82 */ /* 0x000e220000000a00 */
[----:B------:R-:W-:Y:S02]  /*0210*/  ISETP.GE.U32.AND P0, PT, R7, UR9, PT ;  /* 0x0000000907007c0c */ /* 0x000fe4000bf06070 */
[----:B------:R-:W-:-:S11]  /*0220*/  CS2R R26, SRZ ;  /* 0x00000000001a7805 */ /* 0x000fd6000001ff00 */
[----:B0-----:R-:W-:-:S05]  /*0230*/  @!P0 IMAD.WIDE.U32 R24, R4, 0x8, R12 ;  /* 0x0000000804188825 */ /* 0x001fca00078e000c */
[----:B------:R-:W2:Y:S01]  /*0240*/  @!P0 LDG.E.64 R26, desc[UR6][R24.64] ;  /* 0x00000006181a8981 */ /* 0x000ea2000c1e1b00 */
[----:B------:R-:W0:Y:S01]  /*0250*/  S2UR UR5, SR_CgaCtaId ;  /* 0x00000000000579c3 */ /* 0x000e220000008800 */
[----:B------:R-:W-:Y:S01]  /*0260*/  UMOV UR4, 0x400 ;  /* 0x0000040000047882 */ /* 0x000fe20000000000 */
[----:B------:R-:W-:Y:S01]  /*0270*/  BSSY.RECONVERGENT B0, `(.L_x_15) ;  /* 0x0000015000007945 */ /* 0x000fe20003800200 */
[----:B------:R-:W-:Y:S01]  /*0280*/  IMAD.WIDE R12, R3, 0x8, R12 ;  /* 0x00000008030c7825 */ /* 0x000fe200078e020c */
[----:B0-----:R-:W-:Y:S01]  /*0290*/  ULEA UR4, UR5, UR4, 0x18 ;  /* 0x0000000405047291 */ /* 0x001fe2000f8ec0ff */
[----:B--2---:R-:W-:Y:S03]  /*02a0*/  STS.64 [R0], R26 ;  /* 0x0000001a00007388 */ /* 0x004fe60000000a00 */
[----:B------:R-:W-:Y:S06]  /*02b0*/  BAR.SYNC.DEFER_BLOCKING 0x0 ;  /* 0x0000000000007b1d */ /* 0x000fec0000010000 */
[----:B------:R-:W0:Y:S02]  /*02c0*/  LDS.128 R8, [UR4] ;  /* 0x00000004ff087984 */ /* 0x000e240008000c00 */
[----:B0-----:R-:W-:-:S02]  /*02d0*/  DSETP.NEU.AND P0, PT, R8, RZ, PT ;  /* 0x000000ff0800722a */ /* 0x001fc40003f0d000 */
[----:B------:R-:W-:-:S04]  /*02e0*/  DSETP.NEU.AND P1, PT, R10, RZ, PT ;  /* 0x000000ff0a00722a */ /* 0x000fc80003f2d000 */
[C---:B------:R-:W-:Y:S02]  /*02f0*/  ISETP.GE.OR P0, PT, R6.reuse, UR8, !P0 ;  /* 0x0000000806007c0c */ /* 0x040fe4000c706670 */
[----:B------:R-:W-:-:S11]  /*0300*/  ISETP.GE.OR P1, PT, R6, UR8, !P1 ;  /* 0x0000000806007c0c */ /* 0x000fd6000cf26670 */
[----:B------:R-:W-:Y:S05]  /*0310*/  @P0 BRA `(.L_x_16) ;  /* 0x0000000000280947 */ /* 0x000fea0003800000 */
[----:B------:R-:W2:Y:S02]  /*0320*/  LDG.E.64 R24, desc[UR6][R12.64] ;  /* 0x000000060c187981 */ /* 0x000ea4000c1e1b00 */
[----:B--2---:R-:W-:-:S14]  /*0330*/  DSETP.NEU.AND P0, PT, R24, RZ, PT ;  /* 0x000000ff1800722a */ /* 0x004fdc0003f0d000 */
[----:B------:R-:W-:Y:S05]  /*0340*/  @!P0 BRA `(.L_x_16) ;  /* 0x00000000001c8947 */ /* 0x000fea0003800000 */
[----:B------:R-:W2:Y:S01]  /*0350*/  LDG.E.64 R26, desc[UR6][R14.64] ;  /* 0x000000060e1a7981 */ /* 0x000ea2000c1e1b00 */
[----:B-----5:R-:W-:Y:S01]  /*0360*/  DADD R8, -R22, R8 ;  /* 0x0000000016087229 */ /* 0x020fe20000000108 */
[----:B------:R-:W-:-:S07]  /*0370*/  VIADD R5, R5, 0x1 ;  /* 0x0000000105057836 */ /* 0x000fce0000000000 */
[----:B------:R-:W-:Y:S02]  /*0380*/  DFMA R16, R8, R8, R16 ;  /* 0x000000080810722b */ /* 0x000fe40000000010 */
[----:B--2---:R-:W-:-:S08]  /*0390*/  DADD R26, R24, -R26 ;  /* 0x00000000181a7229 */ /* 0x004fd0000000081a */
[C---:B------:R-:W-:Y:S02]  /*03a0*/  DFMA R20, R26.reuse, R8, R20 ;  /* 0x000000081a14722b */ /* 0x040fe40000000014 */
[----:B------:R-:W-:-:S11]  /*03b0*/  DFMA R18, R26, R26, R18 ;  /* 0x0000001a1a12722b */ /* 0x000fd60000000012 */
.L_x_16:
[----:B------:R-:W-:Y:S05]  /*03c0*/  BSYNC.RECONVERGENT B0 ;  /* 0x0000000000007941 */ /* 0x000fea0003800200 */
.L_x_15:
[----:B------:R-:W-:Y:S04]  /*03d0*/  BSSY.RECONVERGENT B0, `(.L_x_17) ;  /* 0x000000c000007945 */ /* 0x000fe80003800200 */
        /* <DEDUP_REMOVED lines=8> */
[----:B--2---:R-:W-:-:S08]  /*0460*/  DADD R8, -R8, R24 ;  /* 0x0000000008087229 */ /* 0x004fd00000000118 */
[C---:B------:R-:W-:Y:S02]  /*0470*/  DFMA R20, R8.reuse, R10, R20 ;  /* 0x0000000a0814722b */ /* 0x040fe40000000014 */
[----:B------:R-:W-:-:S11]  /*0480*/  DFMA R18, R8, R8, R18 ;  /* 0x000000080812722b */ /* 0x000fd60000000012 */
.L_x_18:
[----:B------:R-:W-:Y:S05]  /*0490*/  BSYNC.RECONVERGENT B0 ;  /* 0x0000000000007941 */ /* 0x000fea0003800200 */
.L_x_17:
[----:B------:R-:W0:Y:S01]  /*04a0*/  LDS.128 R8, [UR4+0x10] ;  /* 0x00001004ff087984 */ /* 0x000e220008000c00 */
[----:B------:R-:W-:Y:S01]  /*04b0*/  BSSY.RECONVERGENT B0, `(.L_x_19) ;  /* 0x0000010000007945 */ /* 0x000fe20003800200 */
[----:B0-----:R-:W-:Y:S02]  /*04c0*/  DSETP.NEU.AND P0, PT, R8, RZ, PT ;  /* 0x000000ff0800722a */ /* 0x001fe40003f0d000 */
        /* <DEDUP_REMOVED lines=14> */
.L_x_20:
[----:B------:R-:W-:Y:S05]  /*05b0*/  BSYNC.RECONVERGENT B0 ;  /* 0x0000000000007941 */ /* 0x000fea0003800200 */
.L_x_19:
        /* <DEDUP_REMOVED lines=12> */
.L_x_22:
[----:B------:R-:W-:Y:S05]  /*0680*/  BSYNC.RECONVERGENT B0 ;  /* 0x0000000000007941 */ /* 0x000fea0003800200 */
.L_x_21:
        /* <DEDUP_REMOVED lines=17> */
.L_x_24:
[----:B------:R-:W-:Y:S05]  /*07a0*/  BSYNC.RECONVERGENT B0 ;  /* 0x0000000000007941 */ /* 0x000fea0003800200 */
.L_x_23:
        /* <DEDUP_REMOVED lines=12> */
.L_x_26:
[----:B------:R-:W-:Y:S05]  /*0870*/  BSYNC.RECONVERGENT B0 ;  /* 0x0000000000007941 */ /* 0x000fea0003800200 */
.L_x_25:
        /* <DEDUP_REMOVED lines=17> */
.L_x_28:
[----:B------:R-:W-:Y:S05]  /*0990*/  BSYNC.RECONVERGENT B0 ;  /* 0x0000000000007941 */ /* 0x000fea0003800200 */
.L_x_27:
        /* <DEDUP_REMOVED lines=12> */
.L_x_30:
[----:B------:R-:W-:Y:S05]  /*0a60*/  BSYNC.RECONVERGENT B0 ;  /* 0x0000000000007941 */ /* 0x000fea0003800200 */
.L_x_29:
        /* <DEDUP_REMOVED lines=17> */
.L_x_32:
[----:B------:R-:W-:Y:S05]  /*0b80*/  BSYNC.RECONVERGENT B0 ;  /* 0x0000000000007941 */ /* 0x000fea0003800200 */
.L_x_31:
        /* <DEDUP_REMOVED lines=12> */
.L_x_34:
[----:B------:R-:W-:Y:S05]  /*0c50*/  BSYNC.RECONVERGENT B0 ;  /* 0x0000000000007941 */ /* 0x000fea0003800200 */
.L_x_33:
        /* <DEDUP_REMOVED lines=17> */
.L_x_36:
[----:B------:R-:W-:Y:S05]  /*0d70*/  BSYNC.RECONVERGENT B0 ;  /* 0x0000000000007941 */ /* 0x000fea0003800200 */
.L_x_35:
        /* <DEDUP_REMOVED lines=12> */
.L_x_38:
[----:B------:R-:W-:Y:S05]  /*0e40*/  BSYNC.RECONVERGENT B0 ;  /* 0x0000000000007941 */ /* 0x000fea0003800200 */
.L_x_37:
        /* <DEDUP_REMOVED lines=17> */
.L_x_40:
[----:B------:R-:W-:Y:S05]  /*0f60*/  BSYNC.RECONVERGENT B0 ;  /* 0x0000000000007941 */ /* 0x000fea0003800200 */
.L_x_39:
[----:B------:R-:W-:Y:S04]  /*0f70*/  BSSY.RECONVERGENT B0, `(.L_x_41) ;  /* 0x000000c000007945 */ /* 0x000fe80003800200 */
[----:B------:R-:W-:Y:S05]  /*0f80*/  @P1 BRA `(.L_x_42) ;  /* 0x0000000000281947 */ /* 0x000fea0003800000 */
[----:B------:R-:W2:Y:S02]  /*0f90*/  LDG.E.64 R24, desc[UR6][R12.64+0x68] ;  /* 0x000068060c187981 */ /* 0x000ea4000c1e1b00 */
[----:B--2---:R-:W-:-:S14]  /*0fa0*/  DSETP.NEU.AND P0, PT, R24, RZ, PT ;  /* 0x000000ff1800722a */ /* 0x004fdc0003f0d000 */
[----:B------:R-:W-:Y:S05]  /*0fb0*/  @!P0 BRA `(.L_x_42) ;  /* 0x00000000001c8947 */ /* 0x000fea0003800000 */
[----:B------:R-:W2:Y:S01]  /*0fc0*/  LDG.E.64 R8, desc[UR6][R14.64] ;  /* 0x000000060e087981 */ /* 0x000ea2000c1e1b00 */
[----:B-----5:R-:W-:Y:S01]  /*0fd0*/  DADD R10, -R22, R10 ;  /* 0x00000000160a7229 */ /* 0x020fe2000000010a */
[----:B------:R-:W-:-:S07]  /*0fe0*/  IADD3 R5, PT, PT, R5, 0x1, RZ ;  /* 0x0000000105057810 */ /* 0x000fce0007ffe0ff */
[----:B------:R-:W-:Y:S02]  /*0ff0*/  DFMA R16, R10, R10, R16 ;  /* 0x0000000a0a10722b */ /* 0x000fe40000000010 */
[----:B--2---:R-:W-:-:S08]  /*1000*/  DADD R8, -R8, R24 ;  /* 0x0000000008087229 */ /* 0x004fd00000000118 */
[C---:B------:R-:W-:Y:S02]  /*1010*/  DFMA R20, R8.reuse, R10, R20 ;  /* 0x0000000a0814722b */ /* 0x040fe40000000014 */
[----:B------:R-:W-:-:S11]  /*1020*/  DFMA R18, R8, R8, R18 ;  /* 0x000000080812722b */ /* 0x000fd60000000012 */
.L_x_42:
[----:B------:R-:W-:Y:S05]  /*1030*/  BSYNC.RECONVERGENT B0 ;  /* 0x0000000000007941 */ /* 0x000fea0003800200 */
.L_x_41:
        /* <DEDUP_REMOVED lines=17> */
.L_x_44:
[----:B------:R-:W-:Y:S05]  /*1150*/  BSYNC.RECONVERGENT B0 ;  /* 0x0000000000007941 */ /* 0x000fea0003800200 */
.L_x_43:
        /* <DEDUP_REMOVED lines=12> */
.L_x_46:
[----:B------:R-:W-:Y:S05]  /*1220*/  BSYNC.RECONVERGENT B0 ;  /* 0x0000000000007941 */ /* 0x000fea0003800200 */
.L_x_45:
        /* <DEDUP_REMOVED lines=17> */
.L_x_48:
[----:B------:R-:W-:Y:S05]  /*1340*/  BSYNC.RECONVERGENT B0 ;  /* 0x0000000000007941 */ /* 0x000fea0003800200 */
.L_x_47:
        /* <DEDUP_REMOVED lines=12> */
.L_x_50:
[----:B------:R-:W-:Y:S05]  /*1410*/  BSYNC.RECONVERGENT B0 ;  /* 0x0000000000007941 */ /* 0x000fea0003800200 */
.L_x_49:
        /* <DEDUP_REMOVED lines=17> */
.L_x_52:
[----:B------:R-:W-:Y:S05]  /*1530*/  BSYNC.RECONVERGENT B0 ;  /* 0x0000000000007941 */ /* 0x000fea0003800200 */
.L_x_51:
        /* <DEDUP_REMOVED lines=12> */
.L_x_54:
[----:B------:R-:W-:Y:S05]  /*1600*/  BSYNC.RECONVERGENT B0 ;  /* 0x0000000000007941 */ /* 0x000fea0003800200 */
.L_x_53:
        /* <DEDUP_REMOVED lines=17> */
.L_x_56:
[----:B------:R-:W-:Y:S05]  /*1720*/  BSYNC.RECONVERGENT B0 ;  /* 0x0000000000007941 */ /* 0x000fea0003800200 */
.L_x_55:
        /* <DEDUP_REMOVED lines=12> */
.L_x_58:
[----:B------:R-:W-:Y:S05]  /*17f0*/  BSYNC.RECONVERGENT B0 ;  /* 0x0000000000007941 */ /* 0x000fea0003800200 */
.L_x_57:
        /* <DEDUP_REMOVED lines=17> */
.L_x_60:
[----:B------:R-:W-:Y:S05]  /*1910*/  BSYNC.RECONVERGENT B0 ;  /* 0x0000000000007941 */ /* 0x000fea0003800200 */
.L_x_59:
        /* <DEDUP_REMOVED lines=12> */
.L_x_62:
[----:B------:R-:W-:Y:S05]  /*19e0*/  BSYNC.RECONVERGENT B0 ;  /* 0x0000000000007941 */ /* 0x000fea0003800200 */
.L_x_61:
        /* <DEDUP_REMOVED lines=17> */
.L_x_64:
[----:B------:R-:W-:Y:S05]  /*1b00*/  BSYNC.RECONVERGENT B0 ;  /* 0x0000000000007941 */ /* 0x000fea0003800200 */
.L_x_63:
        /* <DEDUP_REMOVED lines=12> */
.L_x_66:
[----:B------:R-:W-:Y:S05]  /*1bd0*/  BSYNC.RECONVERGENT B0 ;  /* 0x0000000000007941 */ /* 0x000fea0003800200 */
.L_x_65:
        /* <DEDUP_REMOVED lines=17> */
.L_x_68:
[----:B------:R-:W-:Y:S05]  /*1cf0*/  BSYNC.RECONVERGENT B0 ;  /* 0x0000000000007941 */ /* 0x000fea0003800200 */
.L_x_67:
        /* <DEDUP_REMOVED lines=12> */
.L_x_70:
[----:B------:R-:W-:Y:S05]  /*1dc0*/  BSYNC.RECONVERGENT B0 ;  /* 0x0000000000007941 */ /* 0x000fea0003800200 */
.L_x_69:
        /* <DEDUP_REMOVED lines=17> */
.L_x_72:
[----:B------:R-:W-:Y:S05]  /*1ee0*/  BSYNC.RECONVERGENT B0 ;  /* 0x0000000000007941 */ /* 0x000fea0003800200 */
.L_x_71:
        /* <DEDUP_REMOVED lines=12> */
.L_x_74:
[----:B------:R-:W-:Y:S05]  /*1fb0*/  BSYNC.RECONVERGENT B0 ;  /* 0x0000000000007941 */ /* 0x000fea0003800200 */
.L_x_73:
        /* <DEDUP_REMOVED lines=17> */
.L_x_76:
[----:B------:R-:W-:Y:S05]  /*20d0*/  BSYNC.RECONVERGENT B0 ;  /* 0x0000000000007941 */ /* 0x000fea0003800200 */
.L_x_75:
        /* <DEDUP_REMOVED lines=12> */
.L_x_78:
[----:B------:R-:W-:Y:S05]  /*21a0*/  BSYNC.RECONVERGENT B0 ;  /* 0x0000000000007941 */ /* 0x000fea0003800200 */
.L_x_77:
        /* <DEDUP_REMOVED lines=17> */
.L_x_80:
[----:B------:R-:W-:Y:S05]  /*22c0*/  BSYNC.RECONVERGENT B0 ;  /* 0x0000000000007941 */ /* 0x000fea0003800200 */
.L_x_79:
        /* <DEDUP_REMOVED lines=12> */
.L_x_82:
[----:B------:R-:W-:Y:S05]  /*2390*/  BSYNC.RECONVERGENT B0 ;  /* 0x0000000000007941 */ /* 0x000fea0003800200 */
.L_x_81:
        /* <DEDUP_REMOVED lines=17> */
.L_x_84:
[----:B------:R-:W-:Y:S05]  /*24b0*/  BSYNC.RECONVERGENT B0 ;  /* 0x0000000000007941 */ /* 0x000fea0003800200 */
.L_x_83:
        /* <DEDUP_REMOVED lines=12> */
.L_x_86:
[----:B------:R-:W-:Y:S05]  /*2580*/  BSYNC.RECONVERGENT B0 ;  /* 0x0000000000007941 */ /* 0x000fea0003800200 */
.L_x_85:
        /* <DEDUP_REMOVED lines=17> */
.L_x_88:
[----:B------:R-:W-:Y:S05]  /*26a0*/  BSYNC.RECONVERGENT B0 ;  /* 0x0000000000007941 */ /* 0x000fea0003800200 */
.L_x_87:
        /* <DEDUP_REMOVED lines=12> */
.L_x_90:
[----:B------:R-:W-:Y:S05]  /*2770*/  BSYNC.RECONVERGENT B0 ;  /* 0x0000000000007941 */ /* 0x000fea0003800200 */
.L_x_89:
        /* <DEDUP_REMOVED lines=17> */
.L_x_92:
[----:B------:R-:W-:Y:S05]  /*2890*/  BSYNC.RECONVERGENT B0 ;  /* 0x0000000000007941 */ /* 0x000fea0003800200 */
.L_x_91:
        /* <DEDUP_REMOVED lines=12> */
.L_x_94:
[----:B------:R-:W-:Y:S05]  /*2960*/  BSYNC.RECONVERGENT B0 ;  /* 0x0000000000007941 */ /* 0x000fea0003800200 */
.L_x_93:
        /* <DEDUP_REMOVED lines=17> */
.L_x_96:
[----:B------:R-:W-:Y:S05]  /*2a80*/  BSYNC.RECONVERGENT B0 ;  /* 0x0000000000007941 */ /* 0x000fea0003800200 */
.L_x_95:
        /* <DEDUP_REMOVED lines=12> */
.L_x_98:
[----:B------:R-:W-:Y:S05]  /*2b50*/  BSYNC.RECONVERGENT B0 ;  /* 0x0000000000007941 */ /* 0x000fea0003800200 */
.L_x_97:
        /* <DEDUP_REMOVED lines=17> */
.L_x_100:
[----:B------:R-:W-:Y:S05]  /*2c70*/  BSYNC.RECONVERGENT B0 ;  /* 0x0000000000007941 */ /* 0x000fea0003800200 */
.L_x_99:
        /* <DEDUP_REMOVED lines=12> */
.L_x_102:
[----:B------:R-:W-:Y:S05]  /*2d40*/  BSYNC.RECONVERGENT B0 ;  /* 0x0000000000007941 */ /* 0x000fea0003800200 */
.L_x_101:
        /* <DEDUP_REMOVED lines=17> */
.L_x_104:
[----:B------:R-:W-:Y:S05]  /*2e60*/  BSYNC.RECONVERGENT B0 ;  /* 0x0000000000007941 */ /* 0x000fea0003800200 */
.L_x_103:
        /* <DEDUP_REMOVED lines=12> */
.L_x_106:
[----:B------:R-:W-:Y:S05]  /*2f30*/  BSYNC.RECONVERGENT B0 ;  /* 0x0000000000007941 */ /* 0x000fea0003800200 */
.L_x_105:
        /* <DEDUP_REMOVED lines=17> */
.L_x_108:
[----:B------:R-:W-:Y:S05]  /*3050*/  BSYNC.RECONVERGENT B0 ;  /* 0x0000000000007941 */ /* 0x000fea0003800200 */
.L_x_107:
        /* <DEDUP_REMOVED lines=12> */
.L_x_110:
[----:B------:R-:W-:Y:S05]  /*3120*/  BSYNC.RECONVERGENT B0 ;  /* 0x0000000000007941 */ /* 0x000fea0003800200 */
.L_x_109:
        /* <DEDUP_REMOVED lines=17> */
.L_x_112:
[----:B------:R-:W-:Y:S05]  /*3240*/  BSYNC.RECONVERGENT B0 ;  /* 0x0000000000007941 */ /* 0x000fea0003800200 */
.L_x_111:
        /* <DEDUP_REMOVED lines=12> */
.L_x_114:
[----:B------:R-:W-:Y:S05]  /*3310*/  BSYNC.RECONVERGENT B0 ;  /* 0x0000000000007941 */ /* 0x000fea0003800200 */
.L_x_113:
        /* <DEDUP_REMOVED lines=17> */
.L_x_116:
[----:B------:R-:W-:Y:S05]  /*3430*/  BSYNC.RECONVERGENT B0 ;  /* 0x0000000000007941 */ /* 0x000fea0003800200 */
.L_x_115:
        /* <DEDUP_REMOVED lines=12> */
.L_x_118:
[----:B------:R-:W-:Y:S05]  /*3500*/  BSYNC.RECONVERGENT B0 ;  /* 0x0000000000007941 */ /* 0x000fea0003800200 */
.L_x_117:
        /* <DEDUP_REMOVED lines=17> */
.L_x_120:
[----:B------:R-:W-:Y:S05]  /*3620*/  BSYNC.RECONVERGENT B0 ;  /* 0x0000000000007941 */ /* 0x000fea0003800200 */
.L_x_119:
        /* <DEDUP_REMOVED lines=12> */
.L_x_122:
[----:B------:R-:W-:Y:S05]  /*36f0*/  BSYNC.RECONVERGENT B0 ;  /* 0x0000000000007941 */ /* 0x000fea0003800200 */
.L_x_121:
        /* <DEDUP_REMOVED lines=17> */
.L_x_124:
[----:B------:R-:W-:Y:S05]  /*3810*/  BSYNC.RECONVERGENT B0 ;  /* 0x0000000000007941 */ /* 0x000fea0003800200 */
.L_x_123:
        /* <DEDUP_REMOVED lines=12> */
.L_x_126:
[----:B------:R-:W-:Y:S05]  /*38e0*/  BSYNC.RECONVERGENT B0 ;  /* 0x0000000000007941 */ /* 0x000fea0003800200 */
.L_x_125:
        /* <DEDUP_REMOVED lines=17> */
.L_x_128:
[----:B------:R-:W-:Y:S05]  /*3a00*/  BSYNC.RECONVERGENT B0 ;  /* 0x0000000000007941 */ /* 0x000fea0003800200 */
.L_x_127:
        /* <DEDUP_REMOVED lines=12> */
.L_x_130:
[----:B------:R-:W-:Y:S05]  /*3ad0*/  BSYNC.RECONVERGENT B0 ;  /* 0x0000000000007941 */ /* 0x000fea0003800200 */
.L_x_129:
        /* <DEDUP_REMOVED lines=17> */
.L_x_132:
[----:B------:R-:W-:Y:S05]  /*3bf0*/  BSYNC.RECONVERGENT B0 ;  /* 0x0000000000007941 */ /* 0x000fea0003800200 */
.L_x_131:
        /* <DEDUP_REMOVED lines=12> */
.L_x_134:
[----:B------:R-:W-:Y:S05]  /*3cc0*/  BSYNC.RECONVERGENT B0 ;  /* 0x0000000000007941 */ /* 0x000fea0003800200 */
.L_x_133:
        /* <DEDUP_REMOVED lines=17> */
.L_x_136:
[----:B------:R-:W-:Y:S05]  /*3de0*/  BSYNC.RECONVERGENT B0 ;  /* 0x0000000000007941 */ /* 0x000fea0003800200 */
.L_x_135:
        /* <DEDUP_REMOVED lines=12> */
.L_x_138:
[----:B------:R-:W-:Y:S05]  /*3eb0*/  BSYNC.RECONVERGENT B0 ;  /* 0x0000000000007941 */ /* 0x000fea0003800200 */
.L_x_137:
        /* <DEDUP_REMOVED lines=17> */
.L_x_140:
[----:B------:R-:W-:Y:S05]  /*3fd0*/  BSYNC.RECONVERGENT B0 ;  /* 0x0000000000007941 */ /* 0x000fea0003800200 */
.L_x_139:
        /* <DEDUP_REMOVED lines=12> */
.L_x_142:
[----:B------:R-:W-:Y:S05]  /*40a0*/  BSYNC.RECONVERGENT B0 ;  /* 0x0000000000007941 */ /* 0x000fea0003800200 */
.L_x_141:
        /* <DEDUP_REMOVED lines=17> */
.L_x_144:
[----:B------:R-:W-:Y:S05]  /*41c0*/  BSYNC.RECONVERGENT B0 ;  /* 0x0000000000007941 */ /* 0x000fea0003800200 */
.L_x_143:
        /* <DEDUP_REMOVED lines=12> */
.L_x_146:
[----:B------:R-:W-:Y:S05]  /*4290*/  BSYNC.RECONVERGENT B0 ;  /* 0x0000000000007941 */ /* 0x000fea0003800200 */
.L_x_145:
        /* <DEDUP_REMOVED lines=17> */
.L_x_148:
[----:B------:R-:W-:Y:S05]  /*43b0*/  BSYNC.RECONVERGENT B0 ;  /* 0x0000000000007941 */ /* 0x000fea0003800200 */
.L_x_147:
        /* <DEDUP_REMOVED lines=12> */
.L_x_150:
[----:B------:R-:W-:Y:S05]  /*4480*/  BSYNC.RECONVERGENT B0 ;  /* 0x0000000000007941 */ /* 0x000fea0003800200 */
.L_x_149:
        /* <DEDUP_REMOVED lines=17> */
.L_x_152:
[----:B------:R-:W-:Y:S05]  /*45a0*/  BSYNC.RECONVERGENT B0 ;  /* 0x0000000000007941 */ /* 0x000fea0003800200 */
.L_x_151:
        /* <DEDUP_REMOVED lines=12> */
.L_x_154:
[----:B------:R-:W-:Y:S05]  /*4670*/  BSYNC.RECONVERGENT B0 ;  /* 0x0000000000007941 */ /* 0x000fea0003800200 */
.L_x_153:
        /* <DEDUP_REMOVED lines=17> */
.L_x_156:
[----:B------:R-:W-:Y:S05]  /*4790*/  BSYNC.RECONVERGENT B0 ;  /* 0x0000000000007941 */ /* 0x000fea0003800200 */
.L_x_155:
        /* <DEDUP_REMOVED lines=12> */
.L_x_158:
[----:B------:R-:W-:Y:S05]  /*4860*/  BSYNC.RECONVERGENT B0 ;  /* 0x0000000000007941 */ /* 0x000fea0003800200 */
.L_x_157:
        /* <DEDUP_REMOVED lines=17> */
.L_x_160:
[----:B------:R-:W-:Y:S05]  /*4980*/  BSYNC.RECONVERGENT B0 ;  /* 0x0000000000007941 */ /* 0x000fea0003800200 */
.L_x_159:
        /* <DEDUP_REMOVED lines=12> */
.L_x_162:
[----:B------:R-:W-:Y:S05]  /*4a50*/  BSYNC.RECONVERGENT B0 ;  /* 0x0000000000007941 */ /* 0x000fea0003800200 */
.L_x_161:
        /* <DEDUP_REMOVED lines=17> */
.L_x_164:
[----:B------:R-:W-:Y:S05]  /*4b70*/  BSYNC.RECONVERGENT B0 ;  /* 0x0000000000007941 */ /* 0x000fea0003800200 */
.L_x_163:
        /* <DEDUP_REMOVED lines=12> */
.L_x_166:
[----:B------:R-:W-:Y:S05]  /*4c40*/  BSYNC.RECONVERGENT B0 ;  /* 0x0000000000007941 */ /* 0x000fea0003800200 */
.L_x_165:
        /* <DEDUP_REMOVED lines=17> */
.L_x_168:
[----:B------:R-:W-:Y:S05]  /*4d60*/  BSYNC.RECONVERGENT B0 ;  /* 0x0000000000007941 */ /* 0x000fea0003800200 */
.L_x_167:
        /* <DEDUP_REMOVED lines=12> */
.L_x_170:
[----:B------:R-:W-:Y:S05]  /*4e30*/  BSYNC.RECONVERGENT B0 ;  /* 0x0000000000007941 */ /* 0x000fea0003800200 */
.L_x_169:
        /* <DEDUP_REMOVED lines=17> */
.L_x_172:
[----:B------:R-:W-:Y:S05]  /*4f50*/  BSYNC.RECONVERGENT B0 ;  /* 0x0000000000007941 */ /* 0x000fea0003800200 */
.L_x_171:
        /* <DEDUP_REMOVED lines=12> */
.L_x_174:
[----:B------:R-:W-:Y:S05]  /*5020*/  BSYNC.RECONVERGENT B0 ;  /* 0x0000000000007941 */ /* 0x000fea0003800200 */
.L_x_173:
        /* <DEDUP_REMOVED lines=17> */
.L_x_176:
[----:B------:R-:W-:Y:S05]  /*5140*/  BSYNC.RECONVERGENT B0 ;  /* 0x0000000000007941 */ /* 0x000fea0003800200 */
.L_x_175:
        /* <DEDUP_REMOVED lines=12> */
.L_x_178:
[----:B------:R-:W-:Y:S05]  /*5210*/  BSYNC.RECONVERGENT B0 ;  /* 0x0000000000007941 */ /* 0x000fea0003800200 */
.L_x_177:
        /* <DEDUP_REMOVED lines=17> */
.L_x_180:
[----:B------:R-:W-:Y:S05]  /*5330*/  BSYNC.RECONVERGENT B0 ;  /* 0x0000000000007941 */ /* 0x000fea0003800200 */
.L_x_179:
        /* <DEDUP_REMOVED lines=12> */
.L_x_182:
[----:B------:R-:W-:Y:S05]  /*5400*/  BSYNC.RECONVERGENT B0 ;  /* 0x0000000000007941 */ /* 0x000fea0003800200 */
.L_x_181:
        /* <DEDUP_REMOVED lines=17> */
.L_x_184:
[----:B------:R-:W-:Y:S05]  /*5520*/  BSYNC.RECONVERGENT B0 ;  /* 0x0000000000007941 */ /* 0x000fea0003800200 */
.L_x_183:
        /* <DEDUP_REMOVED lines=12> */
.L_x_186:
[----:B------:R-:W-:Y:S05]  /*55f0*/  BSYNC.RECONVERGENT B0 ;  /* 0x0000000000007941 */ /* 0x000fea0003800200 */
.L_x_185:
        /* <DEDUP_REMOVED lines=17> */
.L_x_188:
[----:B------:R-:W-:Y:S05]  /*5710*/  BSYNC.RECONVERGENT B0 ;  /* 0x0000000000007941 */ /* 0x000fea0003800200 */
.L_x_187:
        /* <DEDUP_REMOVED lines=12> */
.L_x_190:
[----:B------:R-:W-:Y:S05]  /*57e0*/  BSYNC.RECONVERGENT B0 ;  /* 0x0000000000007941 */ /* 0x000fea0003800200 */
.L_x_189:
        /* <DEDUP_REMOVED lines=17> */
.L_x_192:
[----:B------:R-:W-:Y:S05]  /*5900*/  BSYNC.RECONVERGENT B0 ;  /* 0x0000000000007941 */ /* 0x000fea0003800200 */
.L_x_191:
        /* <DEDUP_REMOVED lines=12> */
.L_x_194:
[----:B------:R-:W-:Y:S05]  /*59d0*/  BSYNC.RECONVERGENT B0 ;  /* 0x0000000000007941 */ /* 0x000fea0003800200 */
.L_x_193:
        /* <DEDUP_REMOVED lines=17> */
.L_x_196:
[----:B------:R-:W-:Y:S05]  /*5af0*/  BSYNC.RECONVERGENT B0 ;  /* 0x0000000000007941 */ /* 0x000fea0003800200 */
.L_x_195:
        /* <DEDUP_REMOVED lines=12> */
.L_x_198:
[----:B------:R-:W-:Y:S05]  /*5bc0*/  BSYNC.RECONVERGENT B0 ;  /* 0x0000000000007941 */ /* 0x000fea0003800200 */
.L_x_197:
        /* <DEDUP_REMOVED lines=17> */
.L_x_200:
[----:B------:R-:W-:Y:S05]  /*5ce0*/  BSYNC.RECONVERGENT B0 ;  /* 0x0000000000007941 */ /* 0x000fea0003800200 */
.L_x_199:
        /* <DEDUP_REMOVED lines=12> */
.L_x_202:
[----:B------:R-:W-:Y:S05]  /*5db0*/  BSYNC.RECONVERGENT B0 ;  /* 0x0000000000007941 */ /* 0x000fea0003800200 */
.L_x_201:
        /* <DEDUP_REMOVED lines=17> */
.L_x_204:
[----:B------:R-:W-:Y:S05]  /*5ed0*/  BSYNC.RECONVERGENT B0 ;  /* 0x0000000000007941 */ /* 0x000fea0003800200 */
.L_x_203:
        /* <DEDUP_REMOVED lines=12> */
.L_x_206:
[----:B------:R-:W-:Y:S05]  /*5fa0*/  BSYNC.RECONVERGENT B0 ;  /* 0x0000000000007941 */ /* 0x000fea0003800200 */
.L_x_205:
        /* <DEDUP_REMOVED lines=17> */
.L_x_208:
[----:B------:R-:W-:Y:S05]  /*60c0*/  BSYNC.RECONVERGENT B0 ;  /* 0x0000000000007941 */ /* 0x000fea0003800200 */
.L_x_207:
        /* <DEDUP_REMOVED lines=12> */
.L_x_210:
[----:B------:R-:W-:Y:S05]  /*6190*/  BSYNC.RECONVERGENT B0 ;  /* 0x0000000000007941 */ /* 0x000fea0003800200 */
.L_x_209:
        /* <DEDUP_REMOVED lines=17> */
.L_x_212:
[----:B------:R-:W-:Y:S05]  /*62b0*/  BSYNC.RECONVERGENT B0 ;  /* 0x0000000000007941 */ /* 0x000fea0003800200 */
.L_x_211:
        /* <DEDUP_REMOVED lines=12> */
.L_x_214:
[----:B------:R-:W-:Y:S05]  /*6380*/  BSYNC.RECONVERGENT B0 ;  /* 0x0000000000007941 */ /* 0x000fea0003800200 */
.L_x_213:
        /* <DEDUP_REMOVED lines=17> */
.L_x_216:
[----:B------:R-:W-:Y:S05]  /*64a0*/  BSYNC.RECONVERGENT B0 ;  /* 0x0000000000007941 */ /* 0x000fea0003800200 */
.L_x_215:
        /* <DEDUP_REMOVED lines=12> */
.L_x_218:
[----:B------:R-:W-:Y:S05]  /*6570*/  BSYNC.RECONVERGENT B0 ;  /* 0x0000000000007941 */ /* 0x000fea0003800200 */
.L_x_217:
        /* <DEDUP_REMOVED lines=17> */
.L_x_220:
[----:B------:R-:W-:Y:S05]  /*6690*/  BSYNC.RECONVERGENT B0 ;  /* 0x0000000000007941 */ /* 0x000fea0003800200 */
.L_x_219:
        /* <DEDUP_REMOVED lines=12> */
.L_x_222:
[----:B------:R-:W-:Y:S05]  /*6760*/  BSYNC.RECONVERGENT B0 ;  /* 0x0000000000007941 */ /* 0x000fea0003800200 */
.L_x_221:
        /* <DEDUP_REMOVED lines=17> */
.L_x_224:
[----:B------:R-:W-:Y:S05]  /*6880*/  BSYNC.RECONVERGENT B0 ;  /* 0x0000000000007941 */ /* 0x000fea0003800200 */
.L_x_223:
        /* <DEDUP_REMOVED lines=12> */
.L_x_226:
[----:B------:R-:W-:Y:S05]  /*6950*/  BSYNC.RECONVERGENT B0 ;  /* 0x0000000000007941 */ /* 0x000fea0003800200 */
.L_x_225:
        /* <DEDUP_REMOVED lines=17> */
.L_x_228:
[----:B------:R-:W-:Y:S05]  /*6a70*/  BSYNC.RECONVERGENT B0 ;  /* 0x0000000000007941 */ /* 0x000fea0003800200 */
.L_x_227:
        /* <DEDUP_REMOVED lines=12> */
.L_x_230:
[----:B------:R-:W-:Y:S05]  /*6b40*/  BSYNC.RECONVERGENT B0 ;  /* 0x0000000000007941 */ /* 0x000fea0003800200 */
.L_x_229:
        /* <DEDUP_REMOVED lines=17> */
.L_x_232:
[----:B------:R-:W-:Y:S05]  /*6c60*/  BSYNC.RECONVERGENT B0 ;  /* 0x0000000000007941 */ /* 0x000fea0003800200 */
.L_x_231:
        /* <DEDUP_REMOVED lines=12> */
.L_x_234:
[----:B------:R-:W-:Y:S05]  /*6d30*/  BSYNC.RECONVERGENT B0 ;  /* 0x0000000000007941 */ /* 0x000fea0003800200 */
.L_x_233:
        /* <DEDUP_REMOVED lines=17> */
.L_x_236:
[----:B------:R-:W-:Y:S05]  /*6e50*/  BSYNC.RECONVERGENT B0 ;  /* 0x0000000000007941 */ /* 0x000fea0003800200 */
.L_x_235:
        /* <DEDUP_REMOVED lines=12> */
.L_x_238:
[----:B------:R-:W-:Y:S05]  /*6f20*/  BSYNC.RECONVERGENT B0 ;  /* 0x0000000000007941 */ /* 0x000fea0003800200 */
.L_x_237:
        /* <DEDUP_REMOVED lines=17> */
.L_x_240:
[----:B------:R-:W-:Y:S05]  /*7040*/  BSYNC.RECONVERGENT B0 ;  /* 0x0000000000007941 */ /* 0x000fea0003800200 */
.L_x_239:
        /* <DEDUP_REMOVED lines=12> */
.L_x_242:
[----:B------:R-:W-:Y:S05]  /*7110*/  BSYNC.RECONVERGENT B0 ;  /* 0x0000000000007941 */ /* 0x000fea0003800200 */
.L_x_241:
        /* <DEDUP_REMOVED lines=17> */
.L_x_244:
[----:B------:R-:W-:Y:S05]  /*7230*/  BSYNC.RECONVERGENT B0 ;  /* 0x0000000000007941 */ /* 0x000fea0003800200 */
.L_x_243:
        /* <DEDUP_REMOVED lines=12> */
.L_x_246:
[----:B------:R-:W-:Y:S05]  /*7300*/  BSYNC.RECONVERGENT B0 ;  /* 0x0000000000007941 */ /* 0x000fea0003800200 */
.L_x_245:
        /* <DEDUP_REMOVED lines=17> */
.L_x_248:
[----:B------:R-:W-:Y:S05]  /*7420*/  BSYNC.RECONVERGENT B0 ;  /* 0x0000000000007941 */ /* 0x000fea0003800200 */
.L_x_247:
        /* <DEDUP_REMOVED lines=12> */
.L_x_250:
[----:B------:R-:W-:Y:S05]  /*74f0*/  BSYNC.RECONVERGENT B0 ;  /* 0x0000000000007941 */ /* 0x000fea0003800200 */
.L_x_249:
        /* <DEDUP_REMOVED lines=17> */
.L_x_252:
[----:B------:R-:W-:Y:S05]  /*7610*/  BSYNC.RECONVERGENT B0 ;  /* 0x0000000000007941 */ /* 0x000fea0003800200 */
.L_x_251:
        /* <DEDUP_REMOVED lines=12> */
.L_x_254:
[----:B------:R-:W-:Y:S05]  /*76e0*/  BSYNC.RECONVERGENT B0 ;  /* 0x0000000000007941 */ /* 0x000fea0003800200 */
.L_x_253:
        /* <DEDUP_REMOVED lines=17> */
.L_x_256:
[----:B------:R-:W-:Y:S05]  /*7800*/  BSYNC.RECONVERGENT B0 ;  /* 0x0000000000007941 */ /* 0x000fea0003800200 */
.L_x_255:
        /* <DEDUP_REMOVED lines=12> */
.L_x_258:
[----:B------:R-:W-:Y:S05]  /*78d0*/  BSYNC.RECONVERGENT B0 ;  /* 0x0000000000007941 */ /* 0x000fea0003800200 */
.L_x_257:
        /* <DEDUP_REMOVED lines=17> */
.L_x_260:
[----:B------:R-:W-:Y:S05]  /*79f0*/  BSYNC.RECONVERGENT B0 ;  /* 0x0000000000007941 */ /* 0x000fea0003800200 */
.L_x_259:
        /* <DEDUP_REMOVED lines=12> */
.L_x_262:
[----:B------:R-:W-:Y:S05]  /*7ac0*/  BSYNC.RECONVERGENT B0 ;  /* 0x0000000000007941 */ /* 0x000fea0003800200 */
.L_x_261:
        /* <DEDUP_REMOVED lines=17> */
.L_x_264:
[----:B------:R-:W-:Y:S05]  /*7be0*/  BSYNC.RECONVERGENT B0 ;  /* 0x0000000000007941 */ /* 0x000fea0003800200 */
.L_x_263:
        /* <DEDUP_REMOVED lines=12> */
.L_x_266:
[----:B------:R-:W-:Y:S05]  /*7cb0*/  BSYNC.RECONVERGENT B0 ;  /* 0x0000000000007941 */ /* 0x000fea0003800200 */
.L_x_265:
[----:B------:R-:W0:Y:S01]  /*7cc0*/  LDS.128 R8, [UR4+0x3f0] ;  /* 0x0003f004ff087984 */ /* 0x000e220008000c00 */
[----:B------:R-:W-:Y:S01]  /*7cd0*/  VIADD R2, R2, 0x1 ;  /* 0x0000000102027836 */ /* 0x000fe20000000000 */
[----:B------:R-:W-:Y:S04]  /*7ce0*/  BSSY.RECONVERGENT B0, `(.L_x_267) ;  /* 0x0000011000007945 */ /* 0x000fe80003800200 */
[----:B------:R-:W-:Y:S01]  /*7cf0*/  ISETP.NE.AND P2, PT, R2, RZ, PT ;  /* 0x000000ff0200720c */ /* 0x000fe20003f45270 */
        /* <DEDUP_REMOVED lines=15> */
.L_x_268:
[----:B------:R-:W-:Y:S05]  /*7df0*/  BSYNC.RECONVERGENT B0 ;  /* 0x0000000000007941 */ /* 0x000fea0003800200 */
.L_x_267:
        /* <DEDUP_REMOVED lines=12> */
.L_x_270:
[----:B------:R-:W-:Y:S05]  /*7ec0*/  BSYNC.RECONVERGENT B0 ;  /* 0x0000000000007941 */ /* 0x000fea0003800200 */
.L_x_269:
[----:B------:R-:W-:Y:S01]  /*7ed0*/  BAR.SYNC.DEFER_BLOCKING 0x0 ;  /* 0x0000000000007b1d */ /* 0x000fe20000010000 */
[----:B------:R-:W-:Y:S02]  /*7ee0*/  VIADD R7, R7, 0x80 ;  /* 0x0000008007077836 */ /* 0x000fe40000000000 */
[----:B------:R-:W-:Y:S02]  /*7ef0*/  VIADD R4, R4, 0x80 ;  /* 0x0000008004047836 */ /* 0x000fe40000000000 */
[----:B------:R-:W-:Y:S01]  /*7f00*/  VIADD R3, R3, 0x80 ;  /* 0x0000008003037836 */ /* 0x000fe20000000000 */
[----:B------:R-:W-:Y:S06]  /*7f10*/  @P2 BRA `(.L_x_271) ;  /* 0xffffff8000b82947 */ /* 0x000fec000383ffff */
.L_x_14:
[----:B------:R-:W-:Y:S01]  /*7f20*/  DMUL R2, R16, R18 ;  /* 0x0000001210027228 */ /* 0x000fe20000000000 */
[----:B------:R-:W-:Y:S07]  /*7f30*/  BSSY.RECONVERGENT B0, `(.L_x_272) ;  /* 0x0000056000007945 */ /* 0x000fee0003800200 */
[----:B------:R-:W-:-:S14]  /*7f40*/  DSETP.NEU.AND P0, PT, R2, RZ, PT ;  /* 0x000000ff0200722a */ /* 0x000fdc0003f0d000 */
[----:B------:R-:W-:Y:S05]  /*7f50*/  @!P0 BRA `(.L_x_273) ;  /* 0x00000004004c8947 */ /* 0x000fea0003800000 */
[----:B------:R-:W0:Y:S01]  /*7f60*/  MUFU.RSQ64H R11, R19 ;  /* 0x00000013000b7308 */ /* 0x000e220000001c00 */
[----:B------:R-:W-:Y:S01]  /*7f70*/  VIADD R10, R19, 0xfcb00000 ;  /* 0xfcb00000130a7836 */ /* 0x000fe20000000000 */
[----:B------:R-:W-:Y:S01]  /*7f80*/  BSSY.RECONVERGENT B1, `(.L_x_274) ;  /* 0x000001b000017945 */ /* 0x000fe20003800200 */
[----:B------:R-:W-:Y:S02]  /*7f90*/  IMAD.MOV.U32 R8, RZ, RZ, 0x0 ;  /* 0x00000000ff087424 */ /* 0x000fe400078e00ff */
[----:B------:R-:W-:Y:S01]  /*7fa0*/  IMAD.MOV.U32 R9, RZ, RZ, 0x3fd80000 ;  /* 0x3fd80000ff097424 */ /* 0x000fe200078e00ff */
[----:B------:R-:W-:Y:S01]  /*7fb0*/  ISETP.GE.U32.AND P0, PT, R10, 0x7ca00000, PT ;  /* 0x7ca000000a00780c */ /* 0x000fe20003f06070 */
[----:B0-----:R-:W-:-:S08]  /*7fc0*/  DMUL R2, R10, R10 ;  /* 0x0000000a0a027228 */ /* 0x001fd00000000000 */
[----:B------:R-:W-:-:S08]  /*7fd0*/  DFMA R2, -R2, R18, 1 ;  /* 0x3ff000000202742b */ /* 0x000fd00000000112 */
[----:B------:R-:W-:Y:S02]  /*7fe0*/  DFMA R8, R2, R8, 0.5 ;  /* 0x3fe000000208742b */ /* 0x000fe40000000008 */
[----:B------:R-:W-:-:S08]  /*7ff0*/  DMUL R2, R10, R2 ;  /* 0x000000020a027228 */ /* 0x000fd00000000000 */
[----:B------:R-:W-:-:S08]  /*8000*/  DFMA R14, R8, R2, R10 ;  /* 0x00000002080e722b */ /* 0x000fd0000000000a */
[----:B------:R-:W-:Y:S02]  /*8010*/  DMUL R12, R14, R18 ;  /* 0x000000120e0c7228 */ /* 0x000fe40000000000 */
[----:B------:R-:W-:Y:S02]  /*8020*/  VIADD R9, R15, 0xfff00000 ;  /* 0xfff000000f097836 */ /* 0x000fe40000000000 */
[----:B------:R-:W-:-:S04]  /*8030*/  IMAD.MOV.U32 R8, RZ, RZ, R14 ;  /* 0x000000ffff087224 */ /* 0x000fc800078e000e */
[----:B-----5:R-:W-:-:S08]  /*8040*/  DFMA R22, R12, -R12, R18 ;  /* 0x8000000c0c16722b */ /* 0x020fd00000000012 */
[----:B------:R-:W-:Y:S01]  /*8050*/  DFMA R2, R22, R8, R12 ;  /* 0x000000081602722b */ /* 0x000fe2000000000c */
[----:B------:R-:W-:Y:S10]  /*8060*/  @!P0 BRA `(.L_x_275) ;  /* 0x0000000000308947 */ /* 0x000ff40003800000 */
[----:B------:R-:W-:Y:S01]  /*8070*/  IMAD.MOV.U32 R8, RZ, RZ, R14 ;  /* 0x000000ffff087224 */ /* 0x000fe200078e000e */
[----:B------:R-:W-:Y:S01]  /*8080*/  MOV R11, R13 ;  /* 0x0000000d000b7202 */ /* 0x000fe20000000f00 */
[----:B------:R-:W-:Y:S02]  /*8090*/  IMAD.MOV.U32 R0, RZ, RZ, R12 ;  /* 0x000000ffff007224 */ /* 0x000fe400078e000c */
[----:B------:R-:W-:Y:S01]  /*80a0*/  IMAD.MOV.U32 R14, RZ, RZ, R10 ;  /* 0x000000ffff0e7224 */ /* 0x000fe200078e000a */
[----:B------:R-:W-:Y:S01]  /*80b0*/  MOV R10, 0x8110 ;  /* 0x00008110000a7802 */ /* 0x000fe20000000f00 */
[----:B------:R-:W-:Y:S02]  /*80c0*/  IMAD.MOV.U32 R4, RZ, RZ, R22 ;  /* 0x000000ffff047224 */ /* 0x000fe400078e0016 */
[----:B------:R-:W-:Y:S02]  /*80d0*/  IMAD.MOV.U32 R7, RZ, RZ, R23 ;  /* 0x000000ffff077224 */ /* 0x000fe400078e0017 */
[----:B------:R-:W-:-:S02]  /*80e0*/  IMAD.MOV.U32 R13, RZ, RZ, R19 ;  /* 0x000000ffff0d7224 */ /* 0x000fc400078e0013 */
[----:B------:R-:W-:-:S07]  /*80f0*/  IMAD.MOV.U32 R12, RZ, RZ, R18 ;  /* 0x000000ffff0c7224 */ /* 0x000fce00078e0012 */
[----:B------:R-:W-:Y:S05]  /*8100*/  CALL.REL.NOINC `($__internal_2_$__cuda_sm20_dsqrt_rn_f64_mediumpath_v1) ;  /* 0x0000000800907944 */ /* 0x000fea0003c00000 */
[----:B------:R-:W-:Y:S02]  /*8110*/  IMAD.MOV.U32 R2, RZ, RZ, R8 ;  /* 0x000000ffff027224 */ /* 0x000fe400078e0008 */
[----:B------:R-:W-:-:S07]  /*8120*/  IMAD.MOV.U32 R3, RZ, RZ, R9 ;  /* 0x000000ffff037224 */ /* 0x000fce00078e0009 */
.L_x_275:
[----:B------:R-:W-:Y:S05]  /*8130*/  BSYNC.RECONVERGENT B1 ;  /* 0x0000000000017941 */ /* 0x000fea0003800200 */
.L_x_274:
        /* <DEDUP_REMOVED lines=14> */
[----:B------:R-:W-:-:S08]  /*8220*/  DFMA R22, R12, -R12, R16 ;  /* 0x8000000c0c16722b */ /* 0x000fd00000000010 */
[----:B------:R-:W-:Y:S01]  /*8230*/  DFMA R14, R22, R8, R12 ;  /* 0x00000008160e722b */ /* 0x000fe2000000000c */
[----:B------:R-:W-:Y:S10]  /*8240*/  @!P0 BRA `(.L_x_277) ;  /* 0x0000000000308947 */ /* 0x000ff40003800000 */
[----:B------:R-:W-:Y:S02]  /*8250*/  IMAD.MOV.U32 R0, RZ, RZ, R12 ;  /* 0x000000ffff007224 */ /* 0x000fe400078e000c */
[----:B------:R-:W-:Y:S01]  /*8260*/  IMAD.MOV.U32 R11, RZ, RZ, R13 ;  /* 0x000000ffff0b7224 */ /* 0x000fe200078e000d */
[----:B------:R-:W-:Y:S01]  /*8270*/  MOV R13, R17 ;  /* 0x00000011000d7202 */ /* 0x000fe20000000f00 */
        /* <DEDUP_REMOVED lines=9> */
.L_x_277:
[----:B------:R-:W-:Y:S05]  /*8310*/  BSYNC.RECONVERGENT B1 ;  /* 0x0000000000017941 */ /* 0x000fea0003800200 */
.L_x_276:
[----:B------:R-:W-:Y:S01]  /*8320*/  DMUL R8, R14, R2 ;  /* 0x000000020e087228 */ /* 0x000fe20000000000 */
[----:B------:R-:W-:Y:S01]  /*8330*/  FSETP.GEU.AND P1, PT, |R21|, 6.5827683646048100446e-37, PT ;  /* 0x036000001500780b */ /* 0x000fe20003f2e200 */
[----:B------:R-:W-:Y:S01]  /*8340*/  IMAD.MOV.U32 R2, RZ, RZ, 0x1 ;  /* 0x00000001ff027424 */ /* 0x000fe200078e00ff */
[----:B------:R-:W-:Y:S03]  /*8350*/  BSSY.RECONVERGENT B1, `(.L_x_278) ;  /* 0x0000011000017945 */ /* 0x000fe60003800200 */
[----:B------:R-:W0:Y:S02]  /*8360*/  MUFU.RCP64H R3, R9 ;  /* 0x0000000900037308 */ /* 0x000e240000001800 */
        /* <DEDUP_REMOVED lines=12> */
[----:B------:R-:W-:Y:S05]  /*8430*/  CALL.REL.NOINC `($__internal_1_$__cuda_sm20_div_rn_f64_full) ;  /* 0x0000000000547944 */ /* 0x000fea0003c00000 */
[----:B------:R-:W-:Y:S02]  /*8440*/  IMAD.MOV.U32 R2, RZ, RZ, R14 ;  /* 0x000000ffff027224 */ /* 0x000fe400078e000e */
[----:B------:R-:W-:-:S07]  /*8450*/  IMAD.MOV.U32 R3, RZ, RZ, R15 ;  /* 0x000000ffff037224 */ /* 0x000fce00078e000f */
.L_x_279:
[----:B------:R-:W-:Y:S05]  /*8460*/  BSYNC.RECONVERGENT B1 ;  /* 0x0000000000017941 */ /* 0x000fea0003800200 */
.L_x_278:
[----:B------:R-:W-:Y:S02]  /*8470*/  IMAD.MOV.U32 R20, RZ, RZ, R2 ;  /* 0x000000ffff147224 */ /* 0x000fe400078e0002 */
[----:B------:R-:W-:-:S07]  /*8480*/  IMAD.MOV.U32 R21, RZ, RZ, R3 ;  /* 0x000000ffff157224 */ /* 0x000fce00078e0003 */
.L_x_273:
[----:B------:R-:W-:Y:S05]  /*8490*/  BSYNC.RECONVERGENT B0 ;  /* 0x0000000000007941 */ /* 0x000fea0003800200 */
.L_x_272:
[----:B------:R-:W0:Y:S01]  /*84a0*/  LDCU UR4, c[0x0][0x3a0] ;  /* 0x00007400ff0477ac */ /* 0x000e220008000800 */
[----:B------:R-:W1:Y:S01]  /*84b0*/  I2F.F64 R2, R5 ;  /* 0x0000000500027312 */ /* 0x000e620000201c00 */
[----:B------:R-:W-:Y:S01]  /*84c0*/  UMOV UR5, 0x3fc99999 ;  /* 0x3fc9999900057882 */ /* 0x000fe20000000000 */
[----:B0-----:R-:W-:Y:S01]  /*84d0*/  ISETP.GE.AND P0, PT, R6, UR4, PT ;  /* 0x0000000406007c0c */ /* 0x001fe2000bf06270 */
[----:B------:R-:W-:Y:S02]  /*84e0*/  UMOV UR4, 0x9999999a ;  /* 0x9999999a00047882 */ /* 0x000fe40000000000 */
[----:B-1----:R-:W-:-:S10]  /*84f0*/  DMUL R2, R2, UR4 ;  /* 0x0000000402027c28 */ /* 0x002fd40008000000 */
[----:B------:R-:W-:Y:S05]  /*8500*/  @P0 EXIT ;  /* 0x000000000000094d */ /* 0x000fea0003800000 */
[----:B------:R-:W0:Y:S01]  /*8510*/  LDC.64 R8, c[0x0][0x390] ;  /* 0x0000e400ff087b82 */ /* 0x000e220000000a00 */
[----:B------:R-:W-:Y:S01]  /*8520*/  DMUL R2, R2, R20 ;  /* 0x0000001402027228 */ /* 0x000fe20000000000 */
[----:B------:R-:W-:-:S09]  /*8530*/  ISETP.GE.AND P0, PT, R5, 0x5, PT ;  /* 0x000000050500780c */ /* 0x000fd20003f06270 */
[----:B------:R-:W-:Y:S02]  /*8540*/  FSEL R2, R2, R20, !P0 ;  /* 0x0000001402027208 */ /* 0x000fe40004000000 */
[----:B------:R-:W-:Y:S01]  /*8550*/  FSEL R3, R3, R21, !P0 ;  /* 0x0000001503037208 */ /* 0x000fe20004000000 */
[----:B0-----:R-:W-:-:S05]  /*8560*/  IMAD.WIDE R6, R6, 0x8, R8 ;  /* 0x0000000806067825 */ /* 0x001fca00078e0208 */
[----:B------:R-:W-:Y:S01]  /*8570*/  STG.E.64 desc[UR6][R6.64], R2 ;  /* 0x0000000206007986 */ /* 0x000fe2000c101b06 */
[----:B------:R-:W-:Y:S05]  /*8580*/  EXIT ;  /* 0x000000000000794d */ /* 0x000fea0003800000 */
        .weak           $__internal_1_$__cuda_sm20_div_rn_f64_full
        .type           $__internal_1_$__cuda_sm20_div_rn_f64_full,@function
        .size           $__internal_1_$__cuda_sm20_div_rn_f64_full,($__internal_2_$__cuda_sm20_dsqrt_rn_f64_mediumpath_v1 - $__internal_1_$__cuda_sm20_div_rn_f64_full)
$__internal_1_$__cuda_sm20_div_rn_f64_full:
[C---:B------:R-:W-:Y:S01]  /*8590*/  FSETP.GEU.AND P0, PT, |R9|.reuse, 1.469367938527859385e-39, PT ;  /* 0x001000000900780b */ /* 0x040fe20003f0e200 */
[----:B------:R-:W-:Y:S01]  /*85a0*/  IMAD.MOV.U32 R10, RZ, RZ, 0x1 ;  /* 0x00000001ff0a7424 */ /* 0x000fe200078e00ff */
[----:B------:R-:W-:Y:S01]  /*85b0*/  LOP3.LUT R2, R9, 0x800fffff, RZ, 0xc0, !PT ;  /* 0x800fffff09027812 */ /* 0x000fe200078ec0ff */
[----:B------:R-:W-:Y:S01]  /*85c0*/  BSSY.RECONVERGENT B2, `(.L_x_280) ;  /* 0x0000055000027945 */ /* 0x000fe20003800200 */
[C---:B------:R-:W-:Y:S02]  /*85d0*/  FSETP.GEU.AND P2, PT, |R21|.reuse, 1.469367938527859385e-39, PT ;  /* 0x001000001500780b */ /* 0x040fe40003f4e200 */
[----:B------:R-:W-:Y:S01]  /*85e0*/  LOP3.LUT R3, R2, 0x3ff00000, RZ, 0xfc, !PT ;  /* 0x3ff0000002037812 */ /* 0x000fe200078efcff */
[----:B------:R-:W-:Y:S01]  /*85f0*/  IMAD.MOV.U32 R2, RZ, RZ, R8 ;  /* 0x000000ffff027224 */ /* 0x000fe200078e0008 */
[----:B------:R-:W-:-:S05]  /*8600*/  LOP3.LUT R4, R21, 0x7ff00000, RZ, 0xc0, !PT ;  /* 0x7ff0000015047812 */ /* 0x000fca00078ec0ff */
[----:B------:R-:W-:-:S04]  /*8610*/  @!P0 DMUL R2, R8, 8.98846567431157953865e+307 ;  /* 0x7fe0000008028828 */ /* 0x000fc80000000000 */
[----:B------:R-:W-:Y:S01]  /*8620*/  @!P2 LOP3.LUT R7, R9, 0x7ff00000, RZ, 0xc0, !PT ;  /* 0x7ff000000907a812 */ /* 0x000fe200078ec0ff */
[----:B------:R-:W-:Y:S01]  /*8630*/  @!P2 IMAD.MOV.U32 R16, RZ, RZ, RZ ;  /* 0x000000ffff10a224 */ /* 0x000fe200078e00ff */
[----:B------:R-:W0:Y:S02]  /*8640*/  MUFU.RCP64H R11, R3 ;  /* 0x00000003000b7308 */ /* 0x000e240000001800 */
[----:B------:R-:W-:Y:S01]  /*8650*/  @!P2 ISETP.GE.U32.AND P3, PT, R4, R7, PT ;  /* 0x000000070400a20c */ /* 0x000fe20003f66070 */
[----:B------:R-:W-:-:S05]  /*8660*/  IMAD.MOV.U32 R7, RZ, RZ, 0x1ca00000 ;  /* 0x1ca00000ff077424 */ /* 0x000fca00078e00ff */
[----:B------:R-:W-:-:S04]  /*8670*/  @!P2 SEL R17, R7, 0x63400000, !P3 ;  /* 0x634000000711a807 */ /* 0x000fc80005800000 */
[----:B------:R-:W-:-:S04]  /*8680*/  @!P2 LOP3.LUT R17, R17, 0x80000000, R21, 0xf8, !PT ;  /* 0x800000001111a812 */ /* 0x000fc800078ef815 */
[----:B------:R-:W-:Y:S01]  /*8690*/  @!P2 LOP3.LUT R17, R17, 0x100000, RZ, 0xfc, !PT ;  /* 0x001000001111a812 */ /* 0x000fe200078efcff */
[----:B0-----:R-:W-:-:S08]  /*86a0*/  DFMA R12, R10, -R2, 1 ;  /* 0x3ff000000a0c742b */ /* 0x001fd00000000802 */
[----:B------:R-:W-:Y:S01]  /*86b0*/  DFMA R14, R12, R12, R12 ;  /* 0x0000000c0c0e722b */ /* 0x000fe2000000000c */
[----:B------:R-:W-:-:S04]  /*86c0*/  LOP3.LUT R13, R9, 0x7ff00000, RZ, 0xc0, !PT ;  /* 0x7ff00000090d7812 */ /* 0x000fc800078ec0ff */
[----:B------:R-:W-:-:S03]  /*86d0*/  ISETP.GE.U32.AND P1, PT, R4, R13, PT ;  /* 0x0000000d0400720c */ /* 0x000fc60003f26070 */
[----:B------:R-:W-:Y:S01]  /*86e0*/  DFMA R14, R10, R14, R10 ;  /* 0x0000000e0a0e722b */ /* 0x000fe2000000000a */
[----:B------:R-:W-:Y:S01]  /*86f0*/  SEL R11, R7, 0x63400000, !P1 ;  /* 0x63400000070b7807 */ /* 0x000fe20004800000 */
[----:B------:R-:W-:-:S03]  /*8700*/  IMAD.MOV.U32 R10, RZ, RZ, R20 ;  /* 0x000000ffff0a7224 */ /* 0x000fc600078e0014 */
[----:B------:R-:W-:-:S03]  /*8710*/  LOP3.LUT R11, R11, 0x800fffff, R21, 0xf8, !PT ;  /* 0x800fffff0b0b7812 */ /* 0x000fc600078ef815 */
[----:B------:R-:W-:-:S03]  /*8720*/  DFMA R18, R14, -R2, 1 ;  /* 0x3ff000000e12742b */ /* 0x000fc60000000802 */
[----:B------:R-:W-:-:S05]  /*8730*/  @!P2 DFMA R10, R10, 2, -R16 ;  /* 0x400000000a0aa82b */ /* 0x000fca0000000810 */
[----:B------:R-:W-:Y:S01]  /*8740*/  DFMA R14, R14, R18, R14 ;  /* 0x000000120e0e722b */ /* 0x000fe2000000000e */
[----:B------:R-:W-:Y:S01]  /*8750*/  IMAD.MOV.U32 R19, RZ, RZ, R4 ;  /* 0x000000ffff137224 */ /* 0x000fe200078e0004 */
[----:B------:R-:W-:Y:S02]  /*8760*/  MOV R18, R13 ;  /* 0x0000000d00127202 */ /* 0x000fe40000000f00 */
[----:B------:R-:W-:Y:S02]  /*8770*/  @!P0 LOP3.LUT R18, R3, 0x7ff00000, RZ, 0xc0, !PT ;  /* 0x7ff0000003128812 */ /* 0x000fe400078ec0ff */
[----:B------:R-:W-:Y:S02]  /*8780*/  @!P2 LOP3.LUT R19, R11, 0x7ff00000, RZ, 0xc0, !PT ;  /* 0x7ff000000b13a812 */ /* 0x000fe400078ec0ff */
[----:B------:R-:W-:Y:S01]  /*8790*/  DMUL R16, R14, R10 ;  /* 0x0000000a0e107228 */ /* 0x000fe20000000000 */
[----:B------:R-:W-:Y:S02]  /*87a0*/  VIADD R23, R18, 0xffffffff ;  /* 0xffffffff12177836 */ /* 0x000fe40000000000 */
[----:B------:R-:W-:-:S05]  /*87b0*/  VIADD R22, R19, 0xffffffff ;  /* 0xffffffff13167836 */ /* 0x000fca0000000000 */
[----:B------:R-:W-:Y:S01]  /*87c0*/  DFMA R12, R16, -R2, R10 ;  /* 0x80000002100c722b */ /* 0x000fe2000000000a */
[----:B------:R-:W-:-:S04]  /*87d0*/  ISETP.GT.U32.AND P0, PT, R22, 0x7feffffe, PT ;  /* 0x7feffffe1600780c */ /* 0x000fc80003f04070 */
[----:B------:R-:W-:-:S03]  /*87e0*/  ISETP.GT.U32.OR P0, PT, R23, 0x7feffffe, P0 ;  /* 0x7feffffe1700780c */ /* 0x000fc60000704470 */
[----:B------:R-:W-:-:S10]  /*87f0*/  DFMA R12, R14, R12, R16 ;  /* 0x0000000c0e0c722b */ /* 0x000fd40000000010 */
[----:B------:R-:W-:Y:S05]  /*8800*/  @P0 BRA `(.L_x_281) ;  /* 0x00000000006c0947 */ /* 0x000fea0003800000 */
[----:B------:R-:W-:Y:S01]  /*8810*/  LOP3.LUT R15, R9, 0x7ff00000, RZ, 0xc0, !PT ;  /* 0x7ff00000090f7812 */ /* 0x000fe200078ec0ff */
[----:B------:R-:W-:-:S03]  /*8820*/  IMAD.MOV.U32 R16, RZ, RZ, RZ ;  /* 0x000000ffff107224 */ /* 0x000fc600078e00ff */
[CC--:B------:R-:W-:Y:S02]  /*8830*/  VIADDMNMX R14, R4.reuse, -R15.reuse, 0xb9600000, !PT ;  /* 0xb9600000040e7446 */ /* 0x0c0fe4000780090f */
[----:B------:R-:W-:Y:S02]  /*8840*/  ISETP.GE.U32.AND P0, PT, R4, R15, PT ;  /* 0x0000000f0400720c */ /* 0x000fe40003f06070 */
[----:B------:R-:W-:Y:S02]  /*8850*/  VIMNMX R14, PT, PT, R14, 0x46a00000, PT ;  /* 0x46a000000e0e7848 */ /* 0x000fe40003fe0100 */
[----:B------:R-:W-:-:S05]  /*8860*/  SEL R7, R7, 0x63400000, !P0 ;  /* 0x6340000007077807 */ /* 0x000fca0004000000 */
[----:B------:R-:W-:-:S04]  /*8870*/  IMAD.IADD R4, R14, 0x1, -R7 ;  /* 0x000000010e047824 */ /* 0x000fc800078e0a07 */
        /* <DEDUP_REMOVED lines=10> */
[----:B------:R-:W-:Y:S02]  /*8920*/  IMAD.MOV R3, RZ, RZ, -R4 ;  /* 0x000000ffff037224 */ /* 0x000fe400078e0a04 */
[----:B------:R-:W-:-:S06]  /*8930*/  IMAD.MOV.U32 R2, RZ, RZ, RZ ;  /* 0x000000ffff027224 */ /* 0x000fcc00078e00ff */
[----:B------:R-:W-:Y:S02]  /*8940*/  DFMA R2, R14, -R2, R12 ;  /* 0x800000020e02722b */ /* 0x000fe4000000000c */
[----:B------:R-:W-:-:S04]  /*8950*/  DMUL.RP R12, R12, R16 ;  /* 0x000000100c0c7228 */ /* 0x000fc80000008000 */
[----:B------:R-:W-:-:S04]  /*8960*/  IADD3 R2, PT, PT, -R4, -0x43300000, RZ ;  /* 0xbcd0000004027810 */ /* 0x000fc80007ffe1ff */
[----:B------:R-:W-:Y:S02]  /*8970*/  FSETP.NEU.AND P0, PT, |R3|, R2, PT ;  /* 0x000000020300720b */ /* 0x000fe40003f0d200 */
[----:B------:R-:W-:Y:S02]  /*8980*/  LOP3.LUT R9, R13, R9, RZ, 0x3c, !PT ;  /* 0x000000090d097212 */ /* 0x000fe400078e3cff */
[----:B------:R-:W-:Y:S02]  /*8990*/  FSEL R14, R12, R14, !P0 ;  /* 0x0000000e0c0e7208 */ /* 0x000fe40004000000 */
[----:B------:R-:W-:Y:S01]  /*89a0*/  FSEL R15, R9, R15, !P0 ;  /* 0x0000000f090f7208 */ /* 0x000fe20004000000 */
[----:B------:R-:W-:Y:S06]  /*89b0*/  BRA `(.L_x_282) ;  /* 0x0000000000547947 */ /* 0x000fec0003800000 */
.L_x_281:
        /* <DEDUP_REMOVED lines=11> */
[----:B------:R-:W-:Y:S01]  /*8a70*/  @P0 LOP3.LUT R2, R15, 0x7ff00000, RZ, 0xfc, !PT ;  /* 0x7ff000000f020812 */ /* 0x000fe200078efcff */
[----:B------:R-:W-:Y:S02]  /*8a80*/  @!P0 IMAD.MOV.U32 R14, RZ, RZ, RZ ;  /* 0x000000ffff0e8224 */ /* 0x000fe400078e00ff */
[----:B------:R-:W-:Y:S02]  /*8a90*/  @P0 IMAD.MOV.U32 R14, RZ, RZ, RZ ;  /* 0x000000ffff0e0224 */ /* 0x000fe400078e00ff */
[----:B------:R-:W-:Y:S01]  /*8aa0*/  @P0 IMAD.MOV.U32 R15, RZ, RZ, R2 ;  /* 0x000000ffff0f0224 */ /* 0x000fe200078e0002 */
[----:B------:R-:W-:Y:S06]  /*8ab0*/  BRA `(.L_x_282) ;  /* 0x0000000000147947 */ /* 0x000fec0003800000 */
.L_x_284:
[----:B------:R-:W-:Y:S01]  /*8ac0*/  LOP3.LUT R15, R9, 0x80000, RZ, 0xfc, !PT ;  /* 0x00080000090f7812 */ /* 0x000fe200078efcff */
[----:B------:R-:W-:Y:S01]  /*8ad0*/  IMAD.MOV.U32 R14, RZ, RZ, R8 ;  /* 0x000000ffff0e7224 */ /* 0x000fe200078e0008 */
[----:B------:R-:W-:Y:S06]  /*8ae0*/  BRA `(.L_x_282) ;  /* 0x0000000000087947 */ /* 0x000fec0003800000 */
.L_x_283:
[----:B------:R-:W-:Y:S01]  /*8af0*/  LOP3.LUT R15, R21, 0x80000, RZ, 0xfc, !PT ;  /* 0x00080000150f7812 */ /* 0x000fe200078efcff */
[----:B------:R-:W-:-:S07]  /*8b00*/  IMAD.MOV.U32 R14, RZ, RZ, R20 ;  /* 0x000000ffff0e7224 */ /* 0x000fce00078e0014 */
.L_x_282:
[----:B------:R-:W-:Y:S05]  /*8b10*/  BSYNC.RECONVERGENT B2 ;  /* 0x0000000000027941 */ /* 0x000fea0003800200 */
.L_x_280:
[----:B------:R-:W-:Y:S01]  /*8b20*/  MOV R2, R0 ;  /* 0x0000000000027202 */ /* 0x000fe20000000f00 */
[----:B------:R-:W-:-:S04]  /*8b30*/  IMAD.MOV.U32 R3, RZ, RZ, 0x0 ;  /* 0x00000000ff037424 */ /* 0x000fc800078e00ff */
[----:B------:R-:W-:Y:S05]  /*8b40*/  RET.REL.NODEC R2 `(_Z17similarity_kernelPdS_S_iii) ;  /* 0xffffff74022c7950 */ /* 0x000fea0003c3ffff */
        .weak           $__internal_2_$__cuda_sm20_dsqrt_rn_f64_mediumpath_v1
        .type           $__internal_2_$__cuda_sm20_dsqrt_rn_f64_mediumpath_v1,@function
        .size           $__internal_2_$__cuda_sm20_dsqrt_rn_f64_mediumpath_v1,(.L_x_297 - $__internal_2_$__cuda_sm20_dsqrt_rn_f64_mediumpath_v1)
$__internal_2_$__cuda_sm20_dsqrt_rn_f64_mediumpath_v1:
[----:B------:R-:W-:Y:S01]  /*8b50*/  ISETP.GE.U32.AND P0, PT, R14, -0x3400000, PT ;  /* 0xfcc000000e00780c */ /* 0x000fe20003f06070 */
[----:B------:R-:W-:Y:S01]  /*8b60*/  BSSY.RECONVERGENT B2, `(.L_x_285) ;  /* 0x0000027000027945 */ /* 0x000fe20003800200 */
[----:B------:R-:W-:Y:S02]  /*8b70*/  IMAD.MOV.U32 R14, RZ, RZ, R4 ;  /* 0x000000ffff0e7224 */ /* 0x000fe400078e0004 */
[----:B------:R-:W-:Y:S02]  /*8b80*/  IMAD.MOV.U32 R15, RZ, RZ, R7 ;  /* 0x000000ffff0f7224 */ /* 0x000fe400078e0007 */
[----:B------:R-:W-:Y:S02]  /*8b90*/  IMAD.MOV.U32 R18, RZ, RZ, R0 ;  /* 0x000000ffff127224 */ /* 0x000fe400078e0000 */
[----:B------:R-:W-:-:S05]  /*8ba0*/  IMAD.MOV.U32 R19, RZ, RZ, R11 ;  /* 0x000000ffff137224 */ /* 0x000fca00078e000b */
[----:B------:R-:W-:Y:S05]  /*8bb0*/  @!P0 BRA `(.L_x_286) ;  /* 0x0000000000208947 */ /* 0x000fea0003800000 */
[----:B------:R-:W-:-:S10]  /*8bc0*/  DFMA.RM R8, R14, R8, R18 ;  /* 0x000000080e08722b */ /* 0x000fd40000004012 */
[----:B------:R-:W-:-:S05]  /*8bd0*/  IADD3 R14, P0, PT, R8, 0x1, RZ ;  /* 0x00000001080e7810 */ /* 0x000fca0007f1e0ff */
[----:B------:R-:W-:-:S06]  /*8be0*/  IMAD.X R15, RZ, RZ, R9, P0 ;  /* 0x000000ffff0f7224 */ /* 0x000fcc00000e0609 */
[----:B------:R-:W-:-:S08]  /*8bf0*/  DFMA.RP R12, -R8, R14, R12 ;  /* 0x0000000e080c722b */ /* 0x000fd0000000810c */
[----:B------:R-:W-:-:S06]  /*8c00*/  DSETP.GT.AND P0, PT, R12, RZ, PT ;  /* 0x000000ff0c00722a */ /* 0x000fcc0003f04000 */
[----:B------:R-:W-:Y:S02]  /*8c10*/  FSEL R8, R14, R8, P0 ;  /* 0x000000080e087208 */ /* 0x000fe40000000000 */
[----:B------:R-:W-:Y:S01]  /*8c20*/  FSEL R9, R15, R9, P0 ;  /* 0x000000090f097208 */ /* 0x000fe20000000000 */
[----:B------:R-:W-:Y:S06]  /*8c30*/  BRA `(.L_x_287) ;  /* 0x0000000000647947 */ /* 0x000fec0003800000 */
.L_x_286:
[----:B------:R-:W-:-:S14]  /*8c40*/  DSETP.NE.AND P0, PT, R12, RZ, PT ;  /* 0x000000ff0c00722a */ /* 0x000fdc0003f05000 */
[----:B------:R-:W-:Y:S05]  /*8c50*/  @!P0 BRA `(.L_x_288) ;  /* 0x0000000000588947 */ /* 0x000fea0003800000 */
[----:B------:R-:W-:-:S13]  /*8c60*/  ISETP.GE.AND P0, PT, R13, RZ, PT ;  /* 0x000000ff0d00720c */ /* 0x000fda0003f06270 */
[----:B------:R-:W-:Y:S02]  /*8c70*/  @!P0 IMAD.MOV.U32 R8, RZ, RZ, 0x0 ;  /* 0x00000000ff088424 */ /* 0x000fe400078e00ff */
[----:B------:R-:W-:Y:S01]  /*8c80*/  @!P0 IMAD.MOV.U32 R9, RZ, RZ, -0x80000 ;  /* 0xfff80000ff098424 */ /* 0x000fe200078e00ff */
[----:B------:R-:W-:Y:S06]  /*8c90*/  @!P0 BRA `(.L_x_287) ;  /* 0x00000000004c8947 */ /* 0x000fec0003800000 */
[----:B------:R-:W-:-:S13]  /*8ca0*/  ISETP.GT.AND P0, PT, R13, 0x7fefffff, PT ;  /* 0x7fefffff0d00780c */ /* 0x000fda0003f04270 */
[----:B------:R-:W-:Y:S05]  /*8cb0*/  @P0 BRA `(.L_x_288) ;  /* 0x0000000000400947 */ /* 0x000fea0003800000 */
[----:B------:R-:W-:Y:S01]  /*8cc0*/  DMUL R12, R12, 8.11296384146066816958e+31 ;  /* 0x469000000c0c7828 */ /* 0x000fe20000000000 */
[----:B------:R-:W-:Y:S02]  /*8cd0*/  IMAD.MOV.U32 R8, RZ, RZ, RZ ;  /* 0x000000ffff087224 */ /* 0x000fe400078e00ff */
[----:B------:R-:W-:Y:S02]  /*8ce0*/  IMAD.MOV.U32 R18, RZ, RZ, 0x0 ;  /* 0x00000000ff127424 */ /* 0x000fe400078e00ff */
[----:B------:R-:W-:Y:S01]  /*8cf0*/  IMAD.MOV.U32 R19, RZ, RZ, 0x3fd80000 ;  /* 0x3fd80000ff137424 */ /* 0x000fe200078e00ff */
[----:B------:R-:W0:Y:S02]  /*8d00*/  MUFU.RSQ64H R9, R13 ;  /* 0x0000000d00097308 */ /* 0x000e240000001c00 */
[----:B0-----:R-:W-:-:S08]  /*8d10*/  DMUL R14, R8, R8 ;  /* 0x00000008080e7228 */ /* 0x001fd00000000000 */
[----:B------:R-:W-:-:S08]  /*8d20*/  DFMA R14, R12, -R14, 1 ;  /* 0x3ff000000c0e742b */ /* 0x000fd0000000080e */
[----:B------:R-:W-:Y:S02]  /*8d30*/  DFMA R18, R14, R18, 0.5 ;  /* 0x3fe000000e12742b */ /* 0x000fe40000000012 */
[----:B------:R-:W-:-:S08]  /*8d40*/  DMUL R14, R8, R14 ;  /* 0x0000000e080e7228 */ /* 0x000fd00000000000 */
[----:B------:R-:W-:-:S08]  /*8d50*/  DFMA R14, R18, R14, R8 ;  /* 0x0000000e120e722b */ /* 0x000fd00000000008 */
[----:B------:R-:W-:Y:S02]  /*8d60*/  DMUL R8, R12, R14 ;  /* 0x0000000e0c087228 */ /* 0x000fe40000000000 */
[----:B------:R-:W-:-:S06]  /*8d70*/  VIADD R15, R15, 0xfff00000 ;  /* 0xfff000000f0f7836 */ /* 0x000fcc0000000000 */
[----:B------:R-:W-:-:S08]  /*8d80*/  DFMA R18, R8, -R8, R12 ;  /* 0x800000080812722b */ /* 0x000fd0000000000c */
[----:B------:R-:W-:-:S10]  /*8d90*/  DFMA R8, R14, R18, R8 ;  /* 0x000000120e08722b */ /* 0x000fd40000000008 */
[----:B------:R-:W-:Y:S01]  /*8da0*/  VIADD R9, R9, 0xfcb00000 ;  /* 0xfcb0000009097836 */ /* 0x000fe20000000000 */
[----:B------:R-:W-:Y:S06]  /*8db0*/  BRA `(.L_x_287) ;  /* 0x0000000000047947 */ /* 0x000fec0003800000 */
.L_x_288:
[----:B------:R-:W-:-:S11]  /*8dc0*/  DADD R8, R12, R12 ;  /* 0x000000000c087229 */ /* 0x000fd6000000000c */
.L_x_287:
[----:B------:R-:W-:Y:S05]  /*8dd0*/  BSYNC.RECONVERGENT B2 ;  /* 0x0000000000027941 */ /* 0x000fea0003800200 */
.L_x_285:
[----:B------:R-:W-:-:S04]  /*8de0*/  IMAD.MOV.U32 R11, RZ, RZ, 0x0 ;  /* 0x00000000ff0b7424 */ /* 0x000fc800078e00ff */
[----:B------:R-:W-:Y:S05]  /*8df0*/  RET.REL.NODEC R10 `(_Z17similarity_kernelPdS_S_iii) ;  /* 0xffffff700a807950 */ /* 0x000fea0003c3ffff */
.L_x_289:
        /* <DEDUP_REMOVED lines=16> */
.L_x_297:


//--------------------- .text._Z21recommendation_kernelPdS_S_iii --------------------------
	.section	.text._Z21recommendation_kernelPdS_S_iii,"ax",@progbits
	.align	128
        .global         _Z21recommendation_kernelPdS_S_iii
        .type           _Z21recommendation_kernelPdS_S_iii,@function
        .size           _Z21recommendation_kernelPdS_S_iii,(.L_x_300 - _Z21recommendation_kernelPdS_S_iii)
        .other          _Z21recommendation_kernelPdS_S_iii,@"STO_CUDA_ENTRY STV_DEFAULT"
_Z21recommendation_kernelPdS_S_iii:
.text._Z21recommendation_kernelPdS_S_iii:
[----:B------:R-:W-:Y:S01]  /*0000*/  LDC R1, c[0x0][0x37c] ;  /* 0x0000df00ff017b82 */ /* 0x000fe20000000800 */
[----:B------:R-:W0:Y:S01]  /*0010*/  S2R R3, SR_TID.X ;  /* 0x0000000000037919 */ /* 0x000e220000002100 */
[----:B------:R-:W1:Y:S06]  /*0020*/  LDCU UR4, c[0x0][0x39c] ;  /* 0x00007380ff0477ac */ /* 0x000e6c0008000800 */
[----:B------:R-:W0:Y:S01]  /*0030*/  S2UR UR5, SR_CTAID.X ;  /* 0x00000000000579c3 */ /* 0x000e220000002500 */
[----:B------:R-:W-:Y:S01]  /*0040*/  CS2R R10, SRZ ;  /* 0x00000000000a7805 */ /* 0x000fe2000001ff00 */
[----:B------:R-:W2:Y:S06]  /*0050*/  LDCU.64 UR8, c[0x0][0x358] ;  /* 0x00006b00ff0877ac */ /* 0x000eac0008000a00 */
[----:B------:R-:W0:Y:S01]  /*0060*/  LDC R0, c[0x0][0x360] ;  /* 0x0000d800ff007b82 */ /* 0x000e220000000800 */
[----:B-1----:R-:W-:Y:S01]  /*0070*/  UISETP.GE.AND UP0, UPT, UR4, 0x1, UPT ;  /* 0x000000010400788c */ /* 0x002fe2000bf06270 */
[----:B0-----:R-:W-:-:S08]  /*0080*/  IMAD R0, R0, UR5, R3 ;  /* 0x0000000500007c24 */ /* 0x001fd0000f8e0203 */
[----:B--2---:R-:W-:Y:S05]  /*0090*/  BRA.U !UP0, `(.L_x_290) ;  /* 0x0000004108a07547 */ /* 0x004fea000b800000 */
[----:B------:R-:W0:Y:S01]  /*00a0*/  LDC R11, c[0x0][0x398] ;  /* 0x0000e600ff0b7b82 */ /* 0x000e220000000800 */
[----:B------:R-:W-:Y:S01]  /*00b0*/  UMOV UR5, 0x400 ;  /* 0x0000040000057882 */ /* 0x000fe20000000000 */
[----:B------:R-:W-:Y:S01]  /*00c0*/  UIADD3 UR4, UPT, UPT, UR4, 0x7f, URZ ;  /* 0x0000007f04047890 */ /* 0x000fe2000fffe0ff */
[----:B------:R-:W-:Y:S01]  /*00d0*/  IMAD.MOV.U32 R25, RZ, RZ, R0 ;  /* 0x000000ffff197224 */ /* 0x000fe200078e0000 */
[----:B------:R-:W1:Y:S04]  /*00e0*/  LDCU UR7, c[0x0][0x3a0] ;  /* 0x00007400ff0777ac */ /* 0x000e680008000800 */
[----:B------:R-:W2:Y:S01]  /*00f0*/  S2UR UR6, SR_CgaCtaId ;  /* 0x00000000000679c3 */ /* 0x000ea20000008800 */
[----:B------:R-:W-:-:S04]  /*0100*/  USHF.R.U32.HI UR4, URZ, 0x7, UR4 ;  /* 0x00000007ff047899 */ /* 0x000fc80008011604 */
[----:B------:R-:W-:-:S03]  /*0110*/  UIADD3 UR4, UPT, UPT, -UR4, URZ, URZ ;  /* 0x000000ff04047290 */ /* 0x000fc6000fffe1ff */
[----:B------:R-:W3:Y:S08]  /*0120*/  LDC.64 R6, c[0x0][0x388] ;  /* 0x0000e200ff067b82 */ /* 0x000ef00000000a00 */
[----:B------:R-:W4:Y:S01]  /*0130*/  LDC.64 R4, c[0x0][0x380] ;  /* 0x0000e000ff047b82 */ /* 0x000f220000000a00 */
[----:B0-----:R-:W-:-:S07]  /*0140*/  IMAD R11, R11, 0x7d0, R0 ;  /* 0x000007d00b0b7824 */ /* 0x001fce00078e0200 */
[----:B------:R-:W0:Y:S01]  /*0150*/  LDC R2, c[0x0][0x39c] ;  /* 0x0000e700ff027b82 */ /* 0x000e220000000800 */
[----:B--2---:R-:W-:-:S06]  /*0160*/  ULEA UR5, UR6, UR5, 0x18 ;  /* 0x0000000506057291 */ /* 0x004fcc000f8ec0ff */
[----:B------:R-:W-:Y:S01]  /*0170*/  LEA R24, R3, UR5, 0x3 ;  /* 0x0000000503187c11 */ /* 0x000fe2000f8e18ff */
[----:B------:R-:W2:Y:S01]  /*0180*/  LDC.64 R8, c[0x0][0x388] ;  /* 0x0000e200ff087b82 */ /* 0x000ea20000000a00 */
[----:B---3--:R-:W-:Y:S01]  /*0190*/  IMAD.WIDE R6, R11, 0x8, R6 ;  /* 0x000000080b067825 */ /* 0x008fe200078e0206 */
[----:B------:R-:W-:Y:S01]  /*01a0*/  CS2R R10, SRZ ;  /* 0x00000000000a7805 */ /* 0x000fe2000001ff00 */
[----:B------:R-:W-:Y:S02]  /*01b0*/  UMOV UR5, 0x3f ;  /* 0x0000003f00057882 */ /* 0x000fe40000000000 */
[----:B-1--4-:R-:W-:-:S07]  /*01c0*/  IMAD.WIDE.U32 R4, R3, 0x8, R4 ;  /* 0x0000000803047825 */ /* 0x012fce00078e0004 */
.L_x_293:
[----:B0-----:R-:W-:Y:S02]  /*01d0*/  ISETP.GE.U32.AND P0, PT, R3, R2, PT ;  /* 0x000000020300720c */ /* 0x001fe40003f06070 */
[----:B------:R-:W-:-:S11]  /*01e0*/  CS2R R12, SRZ ;  /* 0x00000000000c7805 */ /* 0x000fd6000001ff00 */
[----:B------:R-:W3:Y:S01]  /*01f0*/  @!P0 LDG.E.64 R12, desc[UR8][R4.64] ;  /* 0x00000008040c8981 */ /* 0x000ee2000c1e1b00 */
[----:B------:R-:W-:Y:S01]  /*0200*/  ISETP.GE.AND P0, PT, R0, UR7, PT ;  /* 0x0000000700007c0c */ /* 0x000fe2000bf06270 */
[----:B------:R-:W-:Y:S02]  /*0210*/  BSSY.RECONVERGENT B0, `(.L_x_291) ;  /* 0x0000407000007945 */ /* 0x000fe40003800200 */
[----:B---3--:R0:W-:Y:S01]  /*0220*/  STS.64 [R24], R12 ;  /* 0x0000000c18007388 */ /* 0x0081e20000000a00 */
[----:B------:R-:W-:Y:S09]  /*0230*/  BAR.SYNC.DEFER_BLOCKING 0x0 ;  /* 0x0000000000007b1d */ /* 0x000ff20000010000 */
[----:B------:R-:W-:Y:S05]  /*0240*/  @P0 BRA `(.L_x_292) ;  /* 0x00000040000c0947 */ /* 0x000fea0003800000 */
[----:B0-----:R-:W3:Y:S02]  /*0250*/  LDG.E.64 R12, desc[UR8][R6.64] ;  /* 0x00000008060c7981 */ /* 0x001ee4000c1e1b00 */
[----:B---3--:R-:W-:-:S14]  /*0260*/  DSETP.NEU.AND P0, PT, R12, RZ, PT ;  /* 0x000000ff0c00722a */ /* 0x008fdc0003f0d000 */
[----:B------:R-:W-:Y:S05]  /*0270*/  @P0 BRA `(.L_x_292) ;  /* 0x0000004000000947 */ /* 0x000fea0003800000 */
[----:B------:R-:W-:Y:S01]  /*0280*/  UIADD3 UR6, UPT, UPT, UR5, -0x3f, URZ ;  /* 0xffffffc105067890 */ /* 0x000fe2000fffe0ff */
[----:B--2---:R-:W-:-:S05]  /*0290*/  IMAD.WIDE R26, R25, 0x8, R8 ;  /* 0x00000008191a7825 */ /* 0x004fca00078e0208 */
[----:B------:R-:W-:-:S13]  /*02a0*/  ISETP.LE.AND P3, PT, R2, UR6, PT ;  /* 0x0000000602007c0c */ /* 0x000fda000bf63270 */
[----:B------:R-:W2:Y:S01]  /*02b0*/  @!P3 LDG.E.64 R12, desc[UR8][R26.64] ;  /* 0x000000081a0cb981 */ /* 0x000ea2000c1e1b00 */
[----:B------:R-:W-:-:S06]  /*02c0*/  UIADD3 UR6, UPT, UPT, UR5, -0x3e, URZ ;  /* 0xffffffc205067890 */ /* 0x000fcc000fffe0ff */
[----:B------:R-:W-:-:S13]  /*02d0*/  ISETP.LE.AND P5, PT, R2, UR6, PT ;  /* 0x0000000602007c0c */ /* 0x000fda000bfa3270 */
[----:B------:R-:W3:Y:S01]  /*02e0*/  @!P5 LDG.E.64 R18, desc[UR8][R26.64+0x3e80] ;  /* 0x003e80081a12d981 */ /* 0x000ee2000c1e1b00 */
[----:B------:R-:W-:-:S06]  /*02f0*/  UIADD3 UR6, UPT, UPT, UR5, -0x3d, URZ ;  /* 0xffffffc305067890 */ /* 0x000fcc000fffe0ff */
[----:B------:R-:W-:-:S13]  /*0300*/  ISETP.LE.AND P2, PT, R2, UR6, PT ;  /* 0x0000000602007c0c */ /* 0x000fda000bf43270 */
[----:B------:R-:W4:Y:S01]  /*0310*/  @!P2 LDG.E.64 R14, desc[UR8][R26.64+0x7d00] ;  /* 0x007d00081a0ea981 */ /* 0x000f22000c1e1b00 */
[----:B------:R-:W-:Y:S01]  /*0320*/  UIADD3 UR6, UPT, UPT, UR5, -0x3c, URZ ;  /* 0xffffffc405067890 */ /* 0x000fe2000fffe0ff */
[----:B------:R-:W0:Y:S05]  /*0330*/  @!P3 S2R R17, SR_CgaCtaId ;  /* 0x000000000011b919 */ /* 0x000e2a0000008800 */
[----:B------:R-:W-:Y:S02]  /*0340*/  ISETP.LE.AND P1, PT, R2, UR6, PT ;  /* 0x0000000602007c0c */ /* 0x000fe4000bf23270 */
[----:B------:R-:W-:-:S11]  /*0350*/  @!P3 MOV R16, 0x400 ;  /* 0x000004000010b802 */ /* 0x000fd60000000f00 */
[----:B------:R-:W5:Y:S01]  /*0360*/  @!P1 LDG.E.64 R20, desc[UR8][R26.64+0xbb80] ;  /* 0x00bb80081a149981 */ /* 0x000f62000c1e1b00 */
[----:B------:R-:W-:Y:S01]  /*0370*/  UIADD3 UR6, UPT, UPT, UR5, -0x3b, URZ ;  /* 0xffffffc505067890 */ /* 0x000fe2000fffe0ff */
[----:B------:R-:W1:Y:S05]  /*0380*/  @!P5 S2R R23, SR_CgaCtaId ;  /* 0x000000000017d919 */ /* 0x000e6a0000008800 */
[----:B------:R-:W-:Y:S02]  /*0390*/  ISETP.LE.AND P0, PT, R2, UR6, PT ;  /* 0x0000000602007c0c */ /* 0x000fe4000bf03270 */
[----:B0-----:R-:W-:-:S05]  /*03a0*/  @!P3 LEA R22, R17, R16, 0x18 ;  /* 0x000000101116b211 */ /* 0x001fca00078ec0ff */
[----:B------:R-:W2:Y:S01]  /*03b0*/  @!P3 LDS.64 R16, [R22] ;  /* 0x000000001610b984 */ /* 0x000ea20000000a00 */
[----:B------:R-:W0:Y:S01]  /*03c0*/  @!P2 S2R R29, SR_CgaCtaId ;  /* 0x00000000001da919 */ /* 0x000e220000008800 */
[----:B------:R-:W-:-:S06]  /*03d0*/  UIADD3 UR6, UPT, UPT, UR5, -0x3a, URZ ;  /* 0xffffffc605067890 */ /* 0x000fcc000fffe0ff */
[----:B------:R-:W-:Y:S01]  /*03e0*/  ISETP.LE.AND P4, PT, R2, UR6, PT ;  /* 0x0000000602007c0c */ /* 0x000fe2000bf83270 */
[----:B------:R-:W-:Y:S01]  /*03f0*/  UIADD3 UR6, UPT, UPT, UR5, -0x39, URZ ;  /* 0xffffffc705067890 */ /* 0x000fe2000fffe0ff */
[----:B--2---:R-:W-:Y:S01]  /*0400*/  @!P3 DFMA R10, R16, R12, R10 ;  /* 0x0000000c100ab22b */ /* 0x004fe2000000000a */
[----:B------:R-:W2:Y:S01]  /*0410*/  @!P0 LDG.E.64 R12, desc[UR8][R26.64+0xfa00] ;  /* 0x00fa00081a0c8981 */ /* 0x000ea2000c1e1b00 */
[----:B------:R-:W-:-:S04]  /*0420*/  @!P5 MOV R16, 0x400 ;  /* 0x000004000010d802 */ /* 0x000fc80000000f00 */
[----:B-1----:R-:W-:-:S05]  /*0430*/  @!P5 LEA R23, R23, R16, 0x18 ;  /* 0x000000101717d211 */ /* 0x002fca00078ec0ff */
[----:B------:R-:W3:Y:S01]  /*0440*/  @!P5 LDS.64 R16, [R23+0x8] ;  /* 0x000008001710d984 */ /* 0x000ee20000000a00 */
[----:B------:R-:W-:Y:S01]  /*0450*/  ISETP.LE.AND P3, PT, R2, UR6, PT ;  /* 0x0000000602007c0c */ /* 0x000fe2000bf63270 */
[----:B---3--:R-:W-:Y:S02]  /*0460*/  @!P5 DFMA R10, R18, R16, R10 ;  /* 0x00000010120ad22b */ /* 0x008fe4000000000a */
[----:B------:R-:W3:Y:S01]  /*0470*/  @!P4 LDG.E.64 R18, desc[UR8][R26.64+0x13880] ;  /* 0x013880081a12c981 */ /* 0x000ee2000c1e1b00 */
[----:B------:R-:W-:-:S04]  /*0480*/  @!P2 MOV R16, 0x400 ;  /* 0x000004000010a802 */ /* 0x000fc80000000f00 */
[----:B0-----:R-:W-:-:S05]  /*0490*/  @!P2 LEA R29, R29, R16, 0x18 ;  /* 0x000000101d1da211 */ /* 0x001fca00078ec0ff */
[----:B------:R-:W4:Y:S02]  /*04a0*/  @!P2 LDS.64 R16, [R29+0x10] ;  /* 0x000010001d10a984 */ /* 0x000f240000000a00 */
[----:B----4-:R-:W-:Y:S02]  /*04b0*/  @!P2 DFMA R10, R16, R14, R10 ;  /* 0x0000000e100aa22b */ /* 0x010fe4000000000a */
[----:B------:R-:W4:Y:S01]  /*04c0*/  @!P3 LDG.E.64 R14, desc[UR8][R26.64+0x17700] ;  /* 0x017700081a0eb981 */ /* 0x000f22000c1e1b00 */
[----:B------:R-:W-:Y:S01]  /*04d0*/  @!P1 MOV R16, 0x400 ;  /* 0x0000040000109802 */ /* 0x000fe20000000f00 */
[----:B------:R-:W-:Y:S01]  /*04e0*/  UIADD3 UR6, UPT, UPT, UR5, -0x38, URZ ;  /* 0xffffffc805067890 */ /* 0x000fe2000fffe0ff */
[----:B------:R-:W0:Y:S01]  /*04f0*/  @!P1 S2R R17, SR_CgaCtaId ;  /* 0x0000000000119919 */ /* 0x000e220000008800 */
[----:B------:R-:W1:Y:S04]  /*0500*/  @!P0 S2R R23, SR_CgaCtaId ;  /* 0x0000000000178919 */ /* 0x000e680000008800 */
[----:B------:R-:W-:-:S02]  /*0510*/  ISETP.LE.AND P2, PT, R2, UR6, PT ;  /* 0x0000000602007c0c */ /* 0x000fc4000bf43270 */
[----:B0-----:R-:W-:-:S05]  /*0520*/  @!P1 LEA R22, R17, R16, 0x18 ;  /* 0x0000001011169211 */ /* 0x001fca00078ec0ff */
[----:B------:R-:W5:Y:S01]  /*0530*/  @!P1 LDS.64 R16, [R22+0x18] ;  /* 0x0000180016109984 */ /* 0x000f620000000a00 */
[----:B------:R-:W0:Y:S01]  /*0540*/  @!P4 S2R R29, SR_CgaCtaId ;  /* 0x00000000001dc919 */ /* 0x000e220000008800 */
[----:B------:R-:W-:Y:S01]  /*0550*/  UIADD3 UR6, UPT, UPT, UR5, -0x37, URZ ;  /* 0xffffffc905067890 */ /* 0x000fe2000fffe0ff */
[----:B-----5:R-:W-:-:S03]  /*0560*/  @!P1 DFMA R10, R20, R16, R10 ;  /* 0x00000010140a922b */ /* 0x020fc6000000000a */
[----:B------:R-:W5:Y:S01]  /*0570*/  @!P2 LDG.E.64 R20, desc[UR8][R26.64+0x1b580] ;  /* 0x01b580081a14a981 */ /* 0x000f62000c1e1b00 */
[----:B------:R-:W-:Y:S02]  /*0580*/  @!P0 MOV R16, 0x400 ;  /* 0x0000040000108802 */ /* 0x000fe40000000f00 */
[----:B------:R-:W-:Y:S02]  /*0590*/  ISETP.LE.AND P1, PT, R2, UR6, PT ;  /* 0x0000000602007c0c */ /* 0x000fe4000bf23270 */
[----:B-1----:R-:W-:-:S05]  /*05a0*/  @!P0 LEA R23, R23, R16, 0x18 ;  /* 0x0000001017178211 */ /* 0x002fca00078ec0ff */
[----:B------:R-:W2:Y:S01]  /*05b0*/  @!P0 LDS.64 R16, [R23+0x20] ;  /* 0x0000200017108984 */ /* 0x000ea20000000a00 */
[----:B------:R-:W1:Y:S01]  /*05c0*/  @!P3 S2R R22, SR_CgaCtaId ;  /* 0x000000000016b919 */ /* 0x000e620000008800 */
[----:B------:R-:W-:Y:S01]  /*05d0*/  UIADD3 UR6, UPT, UPT, UR5, -0x36, URZ ;  /* 0xffffffca05067890 */ /* 0x000fe2000fffe0ff */
[----:B--2---:R-:W-:-:S03]  /*05e0*/  @!P0 DFMA R10, R16, R12, R10 ;  /* 0x0000000c100a822b */ /* 0x004fc6000000000a */
[----:B------:R-:W2:Y:S01]  /*05f0*/  @!P1 LDG.E.64 R12, desc[UR8][R26.64+0x1f400] ;  /* 0x01f400081a0c9981 */ /* 0x000ea2000c1e1b00 */
[----:B------:R-:W-:Y:S02]  /*0600*/  @!P4 MOV R16, 0x400 ;  /* 0x000004000010c802 */ /* 0x000fe40000000f00 */
[----:B------:R-:W-:Y:S02]  /*0610*/  ISETP.LE.AND P0, PT, R2, UR6, PT ;  /* 0x0000000602007c0c */ /* 0x000fe4000bf03270 */
[----:B0-----:R-:W-:-:S05]  /*0620*/  @!P4 LEA R29, R29, R16, 0x18 ;  /* 0x000000101d1dc211 */ /* 0x001fca00078ec0ff */
[----:B------:R-:W3:Y:S01]  /*0630*/  @!P4 LDS.64 R16, [R29+0x28] ;  /* 0x000028001d10c984 */ /* 0x000ee20000000a00 */
[----:B------:R-:W-:Y:S01]  /*0640*/  UIADD3 UR6, UPT, UPT, UR5, -0x35, URZ ;  /* 0xffffffcb05067890 */ /* 0x000fe2000fffe0ff */
[----:B---3--:R-:W-:-:S04]  /*0650*/  @!P4 DFMA R10, R18, R16, R10 ;  /* 0x00000010120ac22b */ /* 0x008fc8000000000a */
[----:B------:R-:W3:Y:S01]  /*0660*/  @!P0 LDG.E.64 R18, desc[UR8][R26.64+0x23280] ;  /* 0x023280081a128981 */ /* 0x000ee2000c1e1b00 */
[----:B------:R-:W-:Y:S02]  /*0670*/  @!P3 MOV R16, 0x400 ;  /* 0x000004000010b802 */ /* 0x000fe40000000f00 */
[----:B------:R-:W-:Y:S02]  /*0680*/  ISETP.LE.AND P4, PT, R2, UR6, PT ;  /* 0x0000000602007c0c */ /* 0x000fe4000bf83270 */
[----:B-1----:R-:W-:-:S05]  /*0690*/  @!P3 LEA R22, R22, R16, 0x18 ;  /* 0x000000101616b211 */ /* 0x002fca00078ec0ff */
[----:B------:R-:W4:Y:S02]  /*06a0*/  @!P3 LDS.64 R16, [R22+0x30] ;  /* 0x000030001610b984 */ /* 0x000f240000000a00 */
[----:B----4-:R-:W-:-:S04]  /*06b0*/  @!P3 DFMA R10, R16, R14, R10 ;  /* 0x0000000e100ab22b */ /* 0x010fc8000000000a */
[----:B------:R-:W4:Y:S01]  /*06c0*/  @!P4 LDG.E.64 R14, desc[UR8][R26.64+0x27100] ;  /* 0x027100081a0ec981 */ /* 0x000f22000c1e1b00 */
[----:B------:R-:W-:Y:S01]  /*06d0*/  @!P2 MOV R16, 0x400 ;  /* 0x000004000010a802 */ /* 0x000fe20000000f00 */
[----:B------:R-:W-:Y:S01]  /*06e0*/  UIADD3 UR6, UPT, UPT, UR5, -0x34, URZ ;  /* 0xffffffcc05067890 */ /* 0x000fe2000fffe0ff */
[----:B------:R-:W0:Y:S01]  /*06f0*/  @!P2 S2R R17, SR_CgaCtaId ;  /* 0x000000000011a919 */ /* 0x000e220000008800 */
[----:B------:R-:W1:Y:S04]  /*0700*/  @!P1 S2R R29, SR_CgaCtaId ;  /* 0x00000000001d9919 */ /* 0x000e680000008800 */
[----:B------:R-:W-:Y:S02]  /*0710*/  ISETP.LE.AND P3, PT, R2, UR6, PT ;  /* 0x0000000602007c0c */ /* 0x000fe4000bf63270 */
        /* <DEDUP_REMOVED lines=411> */
[----:B------:R-:W-:Y:S02]  /*20d0*/  @!P0 MOV R16, 0x400 ;  /* 0x0000040000108802 */ /* 0x000fe40000000f00 */
[----:B------:R-:W-:Y:S01]  /*20e0*/  ISETP.LE.AND P1, PT, R2, UR5, PT ;  /* 0x0000000502007c0c */ /* 0x000fe2000bf23270 */
[----:B------:R-:W0:Y:S01]  /*20f0*/  @!P0 S2R R17, SR_CgaCtaId ;  /* 0x0000000000118919 */ /* 0x000e220000008800 */
[----:B------:R-:W1:Y:S01]  /*2100*/  @!P4 S2R R29, SR_CgaCtaId ;  /* 0x00000000001dc919 */ /* 0x000e620000008800 */
[----:B0-----:R-:W-:-:S05]  /*2110*/  @!P0 LEA R22, R17, R16, 0x18 ;  /* 0x0000001011168211 */ /* 0x001fca00078ec0ff */
[----:B------:R-:W5:Y:S01]  /*2120*/  @!P0 LDS.64 R16, [R22+0x1d8] ;  /* 0x0001d80016108984 */ /* 0x000f620000000a00 */
[----:B------:R-:W0:Y:S01]  /*2130*/  @!P3 S2R R23, SR_CgaCtaId ;  /* 0x000000000017b919 */ /* 0x000e220000008800 */
[----:B------:R-:W-:Y:S01]  /*2140*/  UIADD3 UR6, UPT, UPT, UR5, 0x1, URZ ;  /* 0x0000000105067890 */ /* 0x000fe2000fffe0ff */
[----:B-----5:R-:W-:Y:S02]  /*2150*/  @!P0 DFMA R10, R20, R16, R10 ;  /* 0x00000010140a822b */ /* 0x020fe4000000000a */
[----:B------:R-:W5:Y:S01]  /*2160*/  @!P1 LDG.E.64 R20, desc[UR8][R26.64+0xf6180] ;  /* 0x0f6180081a149981 */ /* 0x000f62000c1e1b00 */
[----:B------:R-:W-:Y:S02]  /*2170*/  @!P4 MOV R16, 0x400 ;  /* 0x000004000010c802 */ /* 0x000fe40000000f00 */
[----:B------:R-:W-:Y:S02]  /*2180*/  ISETP.LE.AND P0, PT, R2, UR6, PT ;  /* 0x0000000602007c0c */ /* 0x000fe4000bf03270 */
[----:B-1----:R-:W-:-:S05]  /*2190*/  @!P4 LEA R29, R29, R16, 0x18 ;  /* 0x000000101d1dc211 */ /* 0x002fca00078ec0ff */
[----:B------:R-:W2:Y:S01]  /*21a0*/  @!P4 LDS.64 R16, [R29+0x1e0] ;  /* 0x0001e0001d10c984 */ /* 0x000ea20000000a00 */
[----:B------:R-:W1:Y:S01]  /*21b0*/  @!P2 S2R R22, SR_CgaCtaId ;  /* 0x000000000016a919 */ /* 0x000e620000008800 */
[----:B------:R-:W-:Y:S01]  /*21c0*/  UIADD3 UR6, UPT, UPT, UR5, 0x2, URZ ;  /* 0x0000000205067890 */ /* 0x000fe2000fffe0ff */
[----:B--2---:R-:W-:-:S03]  /*21d0*/  @!P4 DFMA R10, R16, R12, R10 ;  /* 0x0000000c100ac22b */ /* 0x004fc6000000000a */
[----:B------:R-:W2:Y:S01]  /*21e0*/  @!P0 LDG.E.64 R12, desc[UR8][R26.64+0xfa000] ;  /* 0x0fa000081a0c8981 */ /* 0x000ea2000c1e1b00 */
[----:B------:R-:W-:Y:S02]  /*21f0*/  @!P3 MOV R16, 0x400 ;  /* 0x000004000010b802 */ /* 0x000fe40000000f00 */
[----:B------:R-:W-:Y:S02]  /*2200*/  ISETP.LE.AND P4, PT, R2, UR6, PT ;  /* 0x0000000602007c0c */ /* 0x000fe4000bf83270 */
[----:B0-----:R-:W-:-:S05]  /*2210*/  @!P3 LEA R23, R23, R16, 0x18 ;  /* 0x000000101717b211 */ /* 0x001fca00078ec0ff */
[----:B------:R-:W3:Y:S01]  /*2220*/  @!P3 LDS.64 R16, [R23+0x1e8] ;  /* 0x0001e8001710b984 */ /* 0x000ee20000000a00 */
[----:B------:R-:W-:Y:S01]  /*2230*/  UIADD3 UR6, UPT, UPT, UR5, 0x3, URZ ;  /* 0x0000000305067890 */ /* 0x000fe2000fffe0ff */
        /* <DEDUP_REMOVED lines=9> */
[----:B------:R-:W-:Y:S01]  /*22d0*/  UIADD3 UR6, UPT, UPT, UR5, 0x4, URZ ;  /* 0x0000000405067890 */ /* 0x000fe2000fffe0ff */
[----:B------:R-:W0:Y:S01]  /*22e0*/  @!P1 S2R R17, SR_CgaCtaId ;  /* 0x0000000000119919 */ /* 0x000e220000008800 */
[----:B------:R-:W1:Y:S04]  /*22f0*/  @!P0 S2R R29, SR_CgaCtaId ;  /* 0x00000000001d8919 */ /* 0x000e680000008800 */
[----:B------:R-:W-:Y:S02]  /*2300*/  ISETP.LE.AND P2, PT, R2, UR6, PT ;  /* 0x0000000602007c0c */ /* 0x000fe4000bf43270 */
[----:B0-----:R-:W-:-:S05]  /*2310*/  @!P1 LEA R23, R17, R16, 0x18 ;  /* 0x0000001011179211 */ /* 0x001fca00078ec0ff */
[----:B------:R-:W5:Y:S01]  /*2320*/  @!P1 LDS.64 R16, [R23+0x1f8] ;  /* 0x0001f80017109984 */ /* 0x000f620000000a00 */
[----:B------:R-:W0:Y:S01]  /*2330*/  @!P4 S2R R22, SR_CgaCtaId ;  /* 0x000000000016c919 */ /* 0x000e220000008800 */
[----:B------:R-:W-:Y:S01]  /*2340*/  UIADD3 UR6, UPT, UPT, UR5, 0x5, URZ ;  /* 0x0000000505067890 */ /* 0x000fe2000fffe0ff */
[----:B-----5:R-:W-:-:S03]  /*2350*/  @!P1 DFMA R10, R20, R16, R10 ;  /* 0x00000010140a922b */ /* 0x020fc6000000000a */
        /* <DEDUP_REMOVED lines=287> */
[----:B-----5:R-:W-:Y:S01]  /*3550*/  @!P0 DFMA R10, R20, R16, R10 ;  /* 0x00000010140a822b */ /* 0x020fe2000000000a */
[----:B------:R-:W-:Y:S02]  /*3560*/  @!P4 MOV R16, 0x400 ;  /* 0x000004000010c802 */ /* 0x000fe40000000f00 */
[----:B------:R-:W5:Y:S02]  /*3570*/  @!P1 LDG.E.64 R20, desc[UR8][R26.64+0x192580] ;  /* 0x192580081a149981 */ /* 0x000f64000c1e1b00 */
        /* <DEDUP_REMOVED lines=32> */
[----:B-1----:R-:W-:-:S05]  /*3780*/  @!P0 LEA R29, R29, R16, 0x18 ;  /* 0x000000101d1d8211 */ /* 0x002fca00078ec0ff */
[----:B------:R-:W2:Y:S01]  /*3790*/  @!P0 LDS.64 R16, [R29+0x340] ;  /* 0x000340001d108984 */ /* 0x000ea20000000a00 */
[----:B------:R-:W-:Y:S01]  /*37a0*/  ISETP.LE.AND P1, PT, R2, UR6, PT ;  /* 0x0000000602007c0c */ /* 0x000fe2000bf23270 */
[----:B------:R-:W1:Y:S01]  /*37b0*/  @!P3 S2R R23, SR_CgaCtaId ;  /* 0x000000000017b919 */ /* 0x000e620000008800 */
[----:B------:R-:W-:Y:S01]  /*37c0*/  UIADD3 UR6, UPT, UPT, UR5, 0x2e, URZ ;  /* 0x0000002e05067890 */ /* 0x000fe2000fffe0ff */
[----:B--2---:R-:W-:-:S10]  /*37d0*/  @!P0 DFMA R10, R16, R12, R10 ;  /* 0x0000000c100a822b */ /* 0x004fd4000000000a */
[----:B------:R-:W2:Y:S01]  /*37e0*/  @!P1 LDG.E.64 R12, desc[UR8][R26.64+0x1a5e00] ;  /* 0x1a5e00081a0c9981 */ /* 0x000ea2000c1e1b00 */
[----:B------:R-:W-:-:S04]  /*37f0*/  @!P4 MOV R16, 0x400 ;  /* 0x000004000010c802 */ /* 0x000fc80000000f00 */
[----:B0-----:R-:W-:-:S05]  /*3800*/  @!P4 LEA R22, R22, R16, 0x18 ;  /* 0x000000101616c211 */ /* 0x001fca00078ec0ff */
[----:B------:R-:W3:Y:S01]  /*3810*/  @!P4 LDS.64 R16, [R22+0x348] ;  /* 0x000348001610c984 */ /* 0x000ee20000000a00 */
[----:B------:R-:W-:Y:S01]  /*3820*/  ISETP.LE.AND P0, PT, R2, UR6, PT ;  /* 0x0000000602007c0c */ /* 0x000fe2000bf03270 */
[----:B------:R-:W-:Y:S01]  /*3830*/  UIADD3 UR6, UPT, UPT, UR5, 0x2f, URZ ;  /* 0x0000002f05067890 */ /* 0x000fe2000fffe0ff */
[----:B---3--:R-:W-:-:S11]  /*3840*/  @!P4 DFMA R10, R18, R16, R10 ;  /* 0x00000010120ac22b */ /* 0x008fd6000000000a */
[----:B------:R-:W3:Y:S01]  /*3850*/  @!P0 LDG.E.64 R18, desc[UR8][R26.64+0x1a9c80] ;  /* 0x1a9c80081a128981 */ /* 0x000ee2000c1e1b00 */
[----:B------:R-:W-:-:S04]  /*3860*/  @!P3 MOV R16, 0x400 ;  /* 0x000004000010b802 */ /* 0x000fc80000000f00 */
[----:B-1----:R-:W-:-:S06]  /*3870*/  @!P3 LEA R16, R23, R16, 0x18 ;  /* 0x000000101710b211 */ /* 0x002fcc00078ec0ff */
[----:B------:R-:W4:Y:S01]  /*3880*/  @!P3 LDS.64 R16, [R16+0x350] ;  /* 0x000350001010b984 */ /* 0x000f220000000a00 */
[----:B------:R-:W-:Y:S01]  /*3890*/  ISETP.LE.AND P4, PT, R2, UR6, PT ;  /* 0x0000000602007c0c */ /* 0x000fe2000bf83270 */
[----:B----4-:R-:W-:-:S12]  /*38a0*/  @!P3 DFMA R10, R16, R14, R10 ;  /* 0x0000000e100ab22b */ /* 0x010fd8000000000a */
[----:B------:R-:W4:Y:S01]  /*38b0*/  @!P4 LDG.E.64 R14, desc[UR8][R26.64+0x1adb00] ;  /* 0x1adb00081a0ec981 */ /* 0x000f22000c1e1b00 */
[----:B------:R-:W0:Y:S01]  /*38c0*/  @!P2 S2R R22, SR_CgaCtaId ;  /* 0x000000000016a919 */ /* 0x000e220000008800 */
[----:B------:R-:W1:Y:S01]  /*38d0*/  @!P1 S2R R28, SR_CgaCtaId ;  /* 0x00000000001c9919 */ /* 0x000e620000008800 */
[----:B------:R-:W-:-:S04]  /*38e0*/  @!P2 MOV R17, 0x400 ;  /* 0x000004000011a802 */ /* 0x000fc80000000f00 */
[----:B0-----:R-:W-:Y:S02]  /*38f0*/  @!P2 LEA R22, R22, R17, 0x18 ;  /* 0x000000111616a211 */ /* 0x001fe400078ec0ff */
[----:B------:R-:W-:-:S04]  /*3900*/  @!P1 MOV R17, 0x400 ;  /* 0x0000040000119802 */ /* 0x000fc80000000f00 */
[----:B-1----:R-:W-:Y:S02]  /*3910*/  @!P1 LEA R28, R28, R17, 0x18 ;  /* 0x000000111c1c9211 */ /* 0x002fe400078ec0ff */
[----:B------:R-:W5:Y:S01]  /*3920*/  @!P2 LDS.64 R16, [R22+0x358] ;  /* 0x000358001610a984 */ /* 0x000f620000000a00 */
[----:B------:R-:W-:-:S06]  /*3930*/  UIADD3 UR6, UPT, UPT, UR5, 0x30, URZ ;  /* 0x0000003005067890 */ /* 0x000fcc000fffe0ff */
[C---:B------:R-:W-:Y:S01]  /*3940*/  ISETP.LE.AND P3, PT, R2.reuse, UR6, PT ;  /* 0x0000000602007c0c */ /* 0x040fe2000bf63270 */
[----:B------:R-:W0:Y:S01]  /*3950*/  @!P0 S2R R23, SR_CgaCtaId ;  /* 0x0000000000178919 */ /* 0x000e220000008800 */
[----:B------:R-:W-:Y:S01]  /*3960*/  UIADD3 UR6, UPT, UPT, UR5, 0x31, URZ ;  /* 0x0000003105067890 */ /* 0x000fe2000fffe0ff */
[----:B-----5:R-:W-:Y:S01]  /*3970*/  @!P2 DFMA R10, R20, R16, R10 ;  /* 0x00000010140aa22b */ /* 0x020fe2000000000a */
[----:B------:R-:W2:Y:S09]  /*3980*/  @!P1 LDS.64 R16, [R28+0x360] ;  /* 0x000360001c109984 */ /* 0x000eb20000000a00 */
[----:B------:R-:W5:Y:S01]  /*3990*/  @!P3 LDG.E.64 R20, desc[UR8][R26.64+0x1b1980] ;  /* 0x1b1980081a14b981 */ /* 0x000f62000c1e1b00 */
[----:B------:R-:W-:Y:S01]  /*39a0*/  ISETP.LE.AND P2, PT, R2, UR6, PT ;  /* 0x0000000602007c0c */ /* 0x000fe2000bf43270 */
[----:B------:R-:W1:Y:S01]  /*39b0*/  @!P4 S2R R29, SR_CgaCtaId ;  /* 0x00000000001dc919 */ /* 0x000e620000008800 */
[----:B------:R-:W-:Y:S01]  /*39c0*/  UIADD3 UR6, UPT, UPT, UR5, 0x32, URZ ;  /* 0x0000003205067890 */ /* 0x000fe2000fffe0ff */
[----:B--2---:R-:W-:Y:S01]  /*39d0*/  @!P1 DFMA R10, R16, R12, R10 ;  /* 0x0000000c100a922b */ /* 0x004fe2000000000a */
[----:B------:R-:W-:-:S09]  /*39e0*/  @!P0 MOV R16, 0x400 ;  /* 0x0000040000108802 */ /* 0x000fd20000000f00 */
[----:B------:R-:W2:Y:S01]  /*39f0*/  @!P2 LDG.E.64 R12, desc[UR8][R26.64+0x1b5800] ;  /* 0x1b5800081a0ca981 */ /* 0x000ea2000c1e1b00 */
        /* <DEDUP_REMOVED lines=36> */
[----:B---3--:R-:W-:Y:S01]  /*3c40*/  @!P1 DFMA R10, R18, R16, R10 ;  /* 0x00000010120a922b */ /* 0x008fe2000000000a */
[----:B------:R-:W-:-:S10]  /*3c50*/  @!P0 MOV R16, 0x400 ;  /* 0x0000040000108802 */ /* 0x000fd40000000f00 */
[----:B------:R-:W3:Y:S01]  /*3c60*/  @!P2 LDG.E.64 R18, desc[UR8][R26.64+0x1c9080] ;  /* 0x1c9080081a12a981 */ /* 0x000ee2000c1e1b00 */
        /* <DEDUP_REMOVED lines=23> */
[----:B------:R-:W-:-:S04]  /*3de0*/  @!P2 MOV R12, 0x400 ;  /* 0x00000400000ca802 */ /* 0x000fc80000000f00 */
[----:B0-----:R-:W-:-:S05]  /*3df0*/  @!P2 LEA R23, R23, R12, 0x18 ;  /* 0x0000000c1717a211 */ /* 0x001fca00078ec0ff */
[----:B------:R-:W2:Y:S04]  /*3e00*/  @!P4 LDG.E.64 R12, desc[UR8][R26.64+0x1d4c00] ;  /* 0x1d4c00081a0cc981 */ /* 0x000ea8000c1e1b00 */
[----:B------:R-:W3:Y:S01]  /*3e10*/  @!P2 LDS.64 R16, [R23+0x3a8] ;  /* 0x0003a8001710a984 */ /* 0x000ee20000000a00 */
[----:B------:R-:W-:Y:S01]  /*3e20*/  ISETP.LE.AND P3, PT, R2, UR6, PT ;  /* 0x0000000602007c0c */ /* 0x000fe2000bf63270 */
[----:B------:R-:W-:Y:S01]  /*3e30*/  UIADD3 UR6, UPT, UPT, UR5, 0x3b, URZ ;  /* 0x0000003b05067890 */ /* 0x000fe2000fffe0ff */
[----:B---3--:R-:W-:Y:S01]  /*3e40*/  @!P2 DFMA R10, R18, R16, R10 ;  /* 0x00000010120aa22b */ /* 0x008fe2000000000a */
[----:B------:R-:W-:-:S04]  /*3e50*/  @!P1 MOV R16, 0x400 ;  /* 0x0000040000109802 */ /* 0x000fc80000000f00 */
[----:B-1----:R-:W-:-:S06]  /*3e60*/  @!P1 LEA R18, R29, R16, 0x18 ;  /* 0x000000101d129211 */ /* 0x002fcc00078ec0ff */
[----:B------:R-:W3:Y:S04]  /*3e70*/  @!P3 LDG.E.64 R16, desc[UR8][R26.64+0x1d8a80] ;  /* 0x1d8a80081a10b981 */ /* 0x000ee8000c1e1b00 */
        /* <DEDUP_REMOVED lines=11> */
[----:B------:R-:W-:Y:S01]  /*3f30*/  UIADD3 UR6, UPT, UPT, UR5, 0x3c, URZ ;  /* 0x0000003c05067890 */ /* 0x000fe2000fffe0ff */
[----:B-----5:R-:W-:Y:S02]  /*3f40*/  @!P0 DFMA R10, R20, R18, R10 ;  /* 0x00000012140a822b */ /* 0x020fe4000000000a */
[----:B------:R-:W2:Y:S01]  /*3f50*/  @!P4 LDS.64 R18, [R29+0x3c0] ;  /* 0x0003c0001d12c984 */ /* 0x000ea20000000a00 */
[----:B------:R-:W0:Y:S02]  /*3f60*/  @!P3 S2R R21, SR_CgaCtaId ;  /* 0x000000000015b919 */ /* 0x000e240000008800 */
[----:B------:R-:W-:-:S13]  /*3f70*/  ISETP.LE.AND P0, PT, R2, UR6, PT ;  /* 0x0000000602007c0c */ /* 0x000fda000bf03270 */
[----:B------:R-:W5:Y:S01]  /*3f80*/  @!P0 LDG.E.64 R22, desc[UR8][R26.64+0x1e0780] ;  /* 0x1e0780081a168981 */ /* 0x000f62000c1e1b00 */
[----:B------:R-:W-:-:S06]  /*3f90*/  UIADD3 UR6, UPT, UPT, UR5, 0x3d, URZ ;  /* 0x0000003d05067890 */ /* 0x000fcc000fffe0ff */
[----:B------:R-:W-:Y:S01]  /*3fa0*/  ISETP.LE.AND P1, PT, R2, UR6, PT ;  /* 0x0000000602007c0c */ /* 0x000fe2000bf23270 */
[----:B------:R-:W-:Y:S01]  /*3fb0*/  UIADD3 UR6, UPT, UPT, UR5, 0x3e, URZ ;  /* 0x0000003e05067890 */ /* 0x000fe2000fffe0ff */
[----:B--2---:R-:W-:Y:S01]  /*3fc0*/  @!P4 DFMA R10, R18, R12, R10 ;  /* 0x0000000c120ac22b */ /* 0x004fe2000000000a */
[----:B------:R-:W-:Y:S01]  /*3fd0*/  @!P3 MOV R12, 0x400 ;  /* 0x00000400000cb802 */ /* 0x000fe20000000f00 */
[----:B------:R-:W1:Y:S03]  /*3fe0*/  @!P2 S2R R19, SR_CgaCtaId ;  /* 0x000000000013a919 */ /* 0x000e660000008800 */
[----:B0-----:R-:W-:-:S06]  /*3ff0*/  @!P3 LEA R12, R21, R12, 0x18 ;  /* 0x0000000c150cb211 */ /* 0x001fcc00078ec0ff */
[----:B------:R-:W3:Y:S01]  /*4000*/  @!P3 LDS.64 R12, [R12+0x3c8] ;  /* 0x0003c8000c0cb984 */ /* 0x000ee20000000a00 */
[----:B------:R-:W-:-:S04]  /*4010*/  @!P2 MOV R18, 0x400 ;  /* 0x000004000012a802 */ /* 0x000fc80000000f00 */
[----:B-1----:R-:W-:Y:S02]  /*4020*/  @!P2 LEA R20, R19, R18, 0x18 ;  /* 0x000000121314a211 */ /* 0x002fe400078ec0ff */
[----:B------:R-:W2:Y:S01]  /*4030*/  @!P1 LDG.E.64 R18, desc[UR8][R26.64+0x1e4600] ;  /* 0x1e4600081a129981 */ /* 0x000ea2000c1e1b00 */
[----:B---3--:R-:W-:-:S03]  /*4040*/  @!P3 DFMA R10, R16, R12, R10 ;  /* 0x0000000c100ab22b */ /* 0x008fc6000000000a */
[----:B------:R-:W4:Y:S01]  /*4050*/  @!P2 LDS.64 R16, [R20+0x3d0] ;  /* 0x0003d0001410a984 */ /* 0x000f220000000a00 */
[----:B------:R-:W-:Y:S01]  /*4060*/  ISETP.LE.AND P3, PT, R2, UR6, PT ;  /* 0x0000000602007c0c */ /* 0x000fe2000bf63270 */
[----:B------:R-:W-:-:S06]  /*4070*/  UIADD3 UR6, UPT, UPT, UR5, 0x3f, URZ ;  /* 0x0000003f05067890 */ /* 0x000fcc000fffe0ff */
[----:B------:R-:W-:Y:S01]  /*4080*/  ISETP.LE.AND P4, PT, R2, UR6, PT ;  /* 0x0000000602007c0c */ /* 0x000fe2000bf83270 */
[----:B------:R-:W-:-:S05]  /*4090*/  UIADD3 UR6, UPT, UPT, UR5, 0x40, URZ ;  /* 0x0000004005067890 */ /* 0x000fca000fffe0ff */
[----:B------:R-:W3:Y:S01]  /*40a0*/  @!P3 LDG.E.64 R12, desc[UR8][R26.64+0x1e8480] ;  /* 0x1e8480081a0cb981 */ /* 0x000ee2000c1e1b00 */
[----:B------:R-:W-:Y:S01]  /*40b0*/  ISETP.LE.AND P5, PT, R2, UR6, PT ;  /* 0x0000000602007c0c */ /* 0x000fe2000bfa3270 */
[----:B----4-:R-:W-:-:S05]  /*40c0*/  @!P2 DFMA R10, R16, R14, R10 ;  /* 0x0000000e100aa22b */ /* 0x010fca000000000a */
[----:B------:R-:W4:Y:S07]  /*40d0*/  @!P4 LDG.E.64 R14, desc[UR8][R26.64+0x1ec300] ;  /* 0x1ec300081a0ec981 */ /* 0x000f2e000c1e1b00 */
[----:B------:R0:W4:Y:S01]  /*40e0*/  @!P5 LDG.E.64 R16, desc[UR8][R26.64+0x1f0180] ;  /* 0x1f0180081a10d981 */ /* 0x000122000c1e1b00 */
[----:B------:R-:W1:Y:S01]  /*40f0*/  @!P0 S2R R21, SR_CgaCtaId ;  /* 0x0000000000158919 */ /* 0x000e620000008800 */
[----:B------:R-:W0:Y:S01]  /*4100*/  @!P1 S2R R29, SR_CgaCtaId ;  /* 0x00000000001d9919 */ /* 0x000e220000008800 */
[----:B------:R-:W-:-:S04]  /*4110*/  @!P0 MOV R20, 0x400 ;  /* 0x0000040000148802 */ /* 0x000fc80000000f00 */
[----:B-1----:R-:W-:Y:S02]  /*4120*/  @!P0 LEA R28, R21, R20, 0x18 ;  /* 0x00000014151c8211 */ /* 0x002fe400078ec0ff */
[----:B------:R-:W-:-:S04]  /*4130*/  @!P1 MOV R20, 0x400 ;  /* 0x0000040000149802 */ /* 0x000fc80000000f00 */
[----:B0-----:R-:W-:Y:S02]  /*4140*/  @!P1 LEA R29, R29, R20, 0x18 ;  /* 0x000000141d1d9211 */ /* 0x001fe400078ec0ff */
[----:B------:R-:W5:Y:S01]  /*4150*/  @!P0 LDS.64 R20, [R28+0x3d8] ;  /* 0x0003d8001c148984 */ /* 0x000f620000000a00 */
[----:B------:R-:W0:Y:S01]  /*4160*/  @!P3 S2R R27, SR_CgaCtaId ;  /* 0x00000000001bb919 */ /* 0x000e220000008800 */
[----:B-----5:R-:W-:Y:S02]  /*4170*/  @!P0 DFMA R10, R22, R20, R10 ;  /* 0x00000014160a822b */ /* 0x020fe4000000000a */
[----:B------:R-:W2:Y:S01]  /*4180*/  @!P1 LDS.64 R20, [R29+0x3e0] ;  /* 0x0003e0001d149984 */ /* 0x000ea20000000a00 */
[----:B------:R-:W1:Y:S01]  /*4190*/  @!P4 S2R R23, SR_CgaCtaId ;  /* 0x000000000017c919 */ /* 0x000e620000008800 */
[----:B------:R-:W5:Y:S04]  /*41a0*/  @!P5 S2R R22, SR_CgaCtaId ;  /* 0x000000000016d919 */ /* 0x000f680000008800 */
[----:B--2---:R-:W-:Y:S01]  /*41b0*/  @!P1 DFMA R10, R20, R18, R10 ;  /* 0x00000012140a922b */ /* 0x004fe2000000000a */
[----:B------:R-:W-:-:S04]  /*41c0*/  @!P3 MOV R18, 0x400 ;  /* 0x000004000012b802 */ /* 0x000fc80000000f00 */
[----:B0-----:R-:W-:Y:S02]  /*41d0*/  @!P3 LEA R18, R27, R18, 0x18 ;  /* 0x000000121b12b211 */ /* 0x001fe400078ec0ff */
[----:B------:R-:W-:-:S04]  /*41e0*/  @!P4 MOV R20, 0x400 ;  /* 0x000004000014c802 */ /* 0x000fc80000000f00 */
[----:B------:R-:W3:Y:S01]  /*41f0*/  @!P3 LDS.64 R18, [R18+0x3e8] ;  /* 0x0003e8001212b984 */ /* 0x000ee20000000a00 */
[----:B-1----:R-:W-:Y:S02]  /*4200*/  @!P4 LEA R20, R23, R20, 0x18 ;  /* 0x000000141714c211 */ /* 0x002fe400078ec0ff */
[----:B------:R-:W-:-:S04]  /*4210*/  @!P5 MOV R23, 0x400 ;  /* 0x000004000017d802 */ /* 0x000fc80000000f00 */
[----:B------:R-:W4:Y:S01]  /*4220*/  @!P4 LDS.64 R20, [R20+0x3f0] ;  /* 0x0003f0001414c984 */ /* 0x000f220000000a00 */
[----:B-----5:R-:W-:-:S06]  /*4230*/  @!P5 LEA R22, R22, R23, 0x18 ;  /* 0x000000171616d211 */ /* 0x020fcc00078ec0ff */
[----:B------:R-:W0:Y:S01]  /*4240*/  @!P5 LDS.64 R22, [R22+0x3f8] ;  /* 0x0003f8001616d984 */ /* 0x000e220000000a00 */
[----:B---3--:R-:W-:-:S08]  /*4250*/  @!P3 DFMA R10, R12, R18, R10 ;  /* 0x000000120c0ab22b */ /* 0x008fd0000000000a */
[----:B----4-:R-:W-:-:S08]  /*4260*/  @!P4 DFMA R10, R20, R14, R10 ;  /* 0x0000000e140ac22b */ /* 0x010fd0000000000a */
[----:B0-----:R-:W-:-:S11]  /*4270*/  @!P5 DFMA R10, R16, R22, R10 ;  /* 0x00000016100ad22b */ /* 0x001fd6000000000a */
.L_x_292:
[----:B------:R-:W-:Y:S05]  /*4280*/  BSYNC.RECONVERGENT B0 ;  /* 0x0000000000007941 */ /* 0x000fea0003800200 */
.L_x_291:
[----:B------:R-:W-:Y:S01]  /*4290*/  BAR.SYNC.DEFER_BLOCKING 0x0 ;  /* 0x0000000000007b1d */ /* 0x000fe20000010000 */
[----:B------:R-:W-:Y:S01]  /*42a0*/  UIADD3 UR4, UPT, UPT, UR4, 0x1, URZ ;  /* 0x0000000104047890 */ /* 0x000fe2000fffe0ff */
[----:B------:R-:W-:Y:S01]  /*42b0*/  IADD3 R4, P0, PT, R4, 0x400, RZ ;  /* 0x0000040004047810 */ /* 0x000fe20007f1e0ff */
[----:B------:R-:W-:Y:S01]  /*42c0*/  VIADD R3, R3, 0x80 ;  /* 0x0000008003037836 */ /* 0x000fe20000000000 */
[----:B------:R-:W-:Y:S01]  /*42d0*/  UIADD3 UR5, UPT, UPT, UR5, 0x80, URZ ;  /* 0x0000008005057890 */ /* 0x000fe2000fffe0ff */
[----:B------:R-:W-:Y:S01]  /*42e0*/  VIADD R25, R25, 0x3e800 ;  /* 0x0003e80019197836 */ /* 0x000fe20000000000 */
[----:B------:R-:W-:Y:S01]  /*42f0*/  UISETP.NE.AND UP0, UPT, UR4, URZ, UPT ;  /* 0x000000ff0400728c */ /* 0x000fe2000bf05270 */
[----:B------:R-:W-:-:S08]  /*4300*/  IMAD.X R5, RZ, RZ, R5, P0 ;  /* 0x000000ffff057224 */ /* 0x000fd000000e0605 */
[----:B------:R-:W-:Y:S05]  /*4310*/  BRA.U UP0, `(.L_x_293) ;  /* 0xffffffbd00ac7547 */ /* 0x000fea000b83ffff */
.L_x_290:
[----:B------:R-:W1:Y:S02]  /*4320*/  LDCU UR6, c[0x0][0x3a0] ;  /* 0x00007400ff0677ac */ /* 0x000e640008000800 */
[----:B-1----:R-:W-:-:S13]  /*4330*/  ISETP.GE.AND P0, PT, R0, UR6, PT ;  /* 0x0000000600007c0c */ /* 0x002fda000bf06270 */
[----:B------:R-:W-:Y:S05]  /*4340*/  @P0 EXIT ;  /* 0x000000000000094d */ /* 0x000fea0003800000 */
[----:B------:R-:W1:Y:S02]  /*4350*/  LDC.64 R2, c[0x0][0x390] ;  /* 0x0000e400ff027b82 */ /* 0x000e640000000a00 */
[----:B-1----:R-:W-:-:S05]  /*4360*/  IMAD.WIDE R2, R0, 0x8, R2 ;  /* 0x0000000800027825 */ /* 0x002fca00078e0202 */
[----:B------:R-:W-:Y:S01]  /*4370*/  STG.E.64 desc[UR8][R2.64], R10 ;  /* 0x0000000a02007986 */ /* 0x000fe2000c101b08 */
[----:B------:R-:W-:Y:S05]  /*4380*/  EXIT ;  /* 0x000000000000794d */ /* 0x000fea0003800000 */
.L_x_294:
        /* <DEDUP_REMOVED lines=15> */
.L_x_300:


//--------------------- .nv.shared.reserved.0     --------------------------
	.section	.nv.shared.reserved.0,"aw",@nobits
	.weak		__nv_reservedSMEM_offset_0_alias
	.size		__nv_reservedSMEM_offset_0_alias, 0, 64
	.other		__nv_reservedSMEM_offset_0_alias,@"STO_CUDA_RESERVED_SHARED STV_DEFAULT"
__nv_reservedSMEM_offset_0_alias:
	.zero		0
	.zero		64


//--------------------- .nv.shared._Z17similarity_kernelPdS_S_iii --------------------------
	.section	.nv.shared._Z17similarity_kernelPdS_S_iii,"aw",@nobits
	.sectionflags	@""
	.align	8
.nv.shared._Z17similarity_kernelPdS_S_iii:
	.zero		2048


//--------------------- .nv.shared._Z21recommendation_kernelPdS_S_iii --------------------------
	.section	.nv.shared._Z21recommendation_kernelPdS_S_iii,"aw",@nobits
	.sectionflags	@""
	.align	8
.nv.shared._Z21recommendation_kernelPdS_S_iii:
	.zero		2048


//--------------------- .nv.constant0._Z11mean_kernelPdS_ii --------------------------
	.section	.nv.constant0._Z11mean_kernelPdS_ii,"a",@progbits
	.sectionflags	@""
	.align	4
.nv.constant0._Z11mean_kernelPdS_ii:
	.zero		920


//--------------------- .nv.constant0._Z17similarity_kernelPdS_S_iii --------------------------
	.section	.nv.constant0._Z17similarity_kernelPdS_S_iii,"a",@progbits
	.sectionflags	@""
	.align	4
.nv.constant0._Z17similarity_kernelPdS_S_iii:
	.zero		932


//--------------------- .nv.constant0._Z21recommendation_kernelPdS_S_iii --------------------------
	.section	.nv.constant0._Z21recommendation_kernelPdS_S_iii,"a",@progbits
	.sectionflags	@""
	.align	4
.nv.constant0._Z21recommendation_kernelPdS_S_iii:
	.zero		932


//--------------------- SYMBOLS --------------------------

	.type		.nv.reservedSmem.offset0,@object
	.size		.nv.reservedSmem.offset0,0x4
	.type		.nv.reservedSmem.cap,@object
	.size		.nv.reservedSmem.cap,0x4
